	.target	sm_90a

	.elftype	@"ET_EXEC"


//--------------------- .note.nv.tkinfo           --------------------------
	.section	.note.nv.tkinfo,"",@"SHT_NOTE"
	.sectionflags	@"SHF_NOTE_NV_TKINFO"
	.tkinfo
        /*0018*/ 	.word	0x00000002
        /*0030*/ 	.string	""
        /*0030*/ 	.string	"ptxas"
        /*0030*/ 	.string	"Cuda compilation tools, release 13.0, V13.0.88"
        /*0030*/ 	.string	"Build cuda_13.0.r13.0/compiler.36424714_0"
        /*0030*/ 	.string	"-v  -suppress-debug-info  -lineinfo  -arch sm_90a "



//--------------------- .note.nv.cuinfo           --------------------------
	.section	.note.nv.cuinfo,"",@"SHT_NOTE"
	.sectionflags	@"SHF_NOTE_NV_CUINFO"
        /*0018*/ 	.short	0x0002
        /*001a*/ 	.short	0x005a
        /*001c*/ 	.short	0x0082
	.zero		2


//--------------------- .nv.info                  --------------------------
	.section	.nv.info,"",@"SHT_CUDA_INFO"
	.align	4


	//----- nvinfo : EIATTR_REGCOUNT
	.align		4
        /*0000*/ 	.byte	0x04, 0x2f
        /*0002*/ 	.short	(.L_2 - .L_1)
	.align		4
.L_1:
        /*0004*/ 	.word	index@(attn_fwd)
        /*0008*/ 	.word	0x00000066


	//----- nvinfo : EIATTR_FRAME_SIZE
	.align		4
.L_2:
        /*000c*/ 	.byte	0x04, 0x11
        /*000e*/ 	.short	(.L_4 - .L_3)
	.align		4
.L_3:
        /*0010*/ 	.word	index@(attn_fwd)
        /*0014*/ 	.word	0x00000000


	//----- nvinfo : EIATTR_MIN_STACK_SIZE
	.align		4
.L_4:
        /*0018*/ 	.byte	0x04, 0x12
        /*001a*/ 	.short	(.L_6 - .L_5)
	.align		4
.L_5:
        /*001c*/ 	.word	index@(attn_fwd)
        /*0020*/ 	.word	0x00000000
.L_6:


//--------------------- .nv.compat                --------------------------
	.section	.nv.compat,"",@"SHT_CUDA_COMPAT_INFO"
	.align	4
        /*0000*/ 	.byte	0x02, 0x09, 0x01, 0x00, 0x02, 0x02, 0x02, 0x00, 0x02, 0x05, 0x05, 0x00, 0x03, 0x07, 0x01, 0x01
        /*0010*/ 	.byte	0x02, 0x03, 0x00, 0x00, 0x02, 0x06, 0x01, 0x00, 0x04, 0x0b, 0x08, 0x00, 0x00, 0x00, 0x00, 0x00
        /*0020*/ 	.byte	0x00, 0x00, 0x00, 0x00


//--------------------- .nv.info.attn_fwd         --------------------------
	.section	.nv.info.attn_fwd,"",@"SHT_CUDA_INFO"
	.sectionflags	@""
	.align	4


	//----- nvinfo : EIATTR_CUDA_API_VERSION
	.align		4
        /*0000*/ 	.byte	0x04, 0x37
        /*0002*/ 	.short	(.L_8 - .L_7)
.L_7:
        /*0004*/ 	.word	0x00000082


	//----- nvinfo : EIATTR_KPARAM_INFO
	.align		4
.L_8:
        /*0008*/ 	.byte	0x04, 0x17
        /*000a*/ 	.short	(.L_10 - .L_9)
.L_9:
        /*000c*/ 	.word	0x00000000
        /*0010*/ 	.short	0x0019
        /*0012*/ 	.short	0x0080
        /*0014*/ 	.byte	0x00, 0xf4, 0x21, 0x00


	//----- nvinfo : EIATTR_KPARAM_INFO
	.align		4
.L_10:
        /*0018*/ 	.byte	0x04, 0x17
        /*001a*/ 	.short	(.L_12 - .L_11)
.L_11:
        /*001c*/ 	.word	0x00000000
        /*0020*/ 	.short	0x0018
        /*0022*/ 	.short	0x0078
        /*0024*/ 	.byte	0x00, 0xf4, 0x21, 0x00


	//----- nvinfo : EIATTR_KPARAM_INFO
	.align		4
.L_12:
        /*0028*/ 	.byte	0x04, 0x17
        /*002a*/ 	.short	(.L_14 - .L_13)
.L_13:
        /*002c*/ 	.word	0x00000000
        /*0030*/ 	.short	0x0017
        /*0032*/ 	.short	0x0070
        /*0034*/ 	.byte	0x00, 0xf0, 0x11, 0x00


	//----- nvinfo : EIATTR_KPARAM_INFO
	.align		4
.L_14:
        /*0038*/ 	.byte	0x04, 0x17
        /*003a*/ 	.short	(.L_16 - .L_15)
.L_15:
        /*003c*/ 	.word	0x00000000
        /*0040*/ 	.short	0x0016
        /*0042*/ 	.short	0x006c
        /*0044*/ 	.byte	0x00, 0xf0, 0x11, 0x00


	//----- nvinfo : EIATTR_KPARAM_INFO
	.align		4
.L_16:
        /*0048*/ 	.byte	0x04, 0x17
        /*004a*/ 	.short	(.L_18 - .L_17)
.L_17:
        /*004c*/ 	.word	0x00000000
        /*0050*/ 	.short	0x0015
        /*0052*/ 	.short	0x0068
        /*0054*/ 	.byte	0x00, 0xf0, 0x11, 0x00


	//----- nvinfo : EIATTR_KPARAM_INFO
	.align		4
.L_18:
        /*0058*/ 	.byte	0x04, 0x17
        /*005a*/ 	.short	(.L_20 - .L_19)
.L_19:
        /*005c*/ 	.word	0x00000000
        /*0060*/ 	.short	0x0014
        /*0062*/ 	.short	0x0064
        /*0064*/ 	.byte	0x00, 0xf0, 0x11, 0x00


	//----- nvinfo : EIATTR_KPARAM_INFO
	.align		4
.L_20:
        /*0068*/ 	.byte	0x04, 0x17
        /*006a*/ 	.short	(.L_22 - .L_21)
.L_21:
        /*006c*/ 	.word	0x00000000
        /*0070*/ 	.short	0x0013
        /*0072*/ 	.short	0x0060
        /*0074*/ 	.byte	0x00, 0xf0, 0x11, 0x00


	//----- nvinfo : EIATTR_KPARAM_INFO
	.align		4
.L_22:
        /*0078*/ 	.byte	0x04, 0x17
        /*007a*/ 	.short	(.L_24 - .L_23)
.L_23:
        /*007c*/ 	.word	0x00000000
        /*0080*/ 	.short	0x0012
        /*0082*/ 	.short	0x005c
        /*0084*/ 	.byte	0x00, 0xf0, 0x11, 0x00


	//----- nvinfo : EIATTR_KPARAM_INFO
	.align		4
.L_24:
        /*0088*/ 	.byte	0x04, 0x17
        /*008a*/ 	.short	(.L_26 - .L_25)
.L_25:
        /*008c*/ 	.word	0x00000000
        /*0090*/ 	.short	0x0011
        /*0092*/ 	.short	0x0058
        /*0094*/ 	.byte	0x00, 0xf0, 0x11, 0x00


	//----- nvinfo : EIATTR_KPARAM_INFO
	.align		4
.L_26:
        /*0098*/ 	.byte	0x04, 0x17
        /*009a*/ 	.short	(.L_28 - .L_27)
.L_27:
        /*009c*/ 	.word	0x00000000
        /*00a0*/ 	.short	0x0010
        /*00a2*/ 	.short	0x0054
        /*00a4*/ 	.byte	0x00, 0xf0, 0x11, 0x00


	//----- nvinfo : EIATTR_KPARAM_INFO
	.align		4
.L_28:
        /*00a8*/ 	.byte	0x04, 0x17
        /*00aa*/ 	.short	(.L_30 - .L_29)
.L_29:
        /*00ac*/ 	.word	0x00000000
        /*00b0*/ 	.short	0x000f
        /*00b2*/ 	.short	0x0050
        /*00b4*/ 	.byte	0x00, 0xf0, 0x11, 0x00


	//----- nvinfo : EIATTR_KPARAM_INFO
	.align		4
.L_30:
        /*00b8*/ 	.byte	0x04, 0x17
        /*00ba*/ 	.short	(.L_32 - .L_31)
.L_31:
        /*00bc*/ 	.word	0x00000000
        /*00c0*/ 	.short	0x000e
        /*00c2*/ 	.short	0x004c
        /*00c4*/ 	.byte	0x00, 0xf0, 0x11, 0x00


	//----- nvinfo : EIATTR_KPARAM_INFO
	.align		4
.L_32:
        /*00c8*/ 	.byte	0x04, 0x17
        /*00ca*/ 	.short	(.L_34 - .L_33)
.L_33:
        /*00cc*/ 	.word	0x00000000
        /*00d0*/ 	.short	0x000d
        /*00d2*/ 	.short	0x0048
        /*00d4*/ 	.byte	0x00, 0xf0, 0x11, 0x00


	//----- nvinfo : EIATTR_KPARAM_INFO
	.align		4
.L_34:
        /*00d8*/ 	.byte	0x04, 0x17
        /*00da*/ 	.short	(.L_36 - .L_35)
.L_35:
        /*00dc*/ 	.word	0x00000000
        /*00e0*/ 	.short	0x000c
        /*00e2*/ 	.short	0x0044
        /*00e4*/ 	.byte	0x00, 0xf0, 0x11, 0x00


	//----- nvinfo : EIATTR_KPARAM_INFO
	.align		4
.L_36:
        /*00e8*/ 	.byte	0x04, 0x17
        /*00ea*/ 	.short	(.L_38 - .L_37)
.L_37:
        /*00ec*/ 	.word	0x00000000
        /*00f0*/ 	.short	0x000b
        /*00f2*/ 	.short	0x0040
        /*00f4*/ 	.byte	0x00, 0xf0, 0x11, 0x00


	//----- nvinfo : EIATTR_KPARAM_INFO
	.align		4
.L_38:
        /*00f8*/ 	.byte	0x04, 0x17
        /*00fa*/ 	.short	(.L_40 - .L_39)
.L_39:
        /*00fc*/ 	.word	0x00000000
        /*0100*/ 	.short	0x000a
        /*0102*/ 	.short	0x003c
        /*0104*/ 	.byte	0x00, 0xf0, 0x11, 0x00


	//----- nvinfo : EIATTR_KPARAM_INFO
	.align		4
.L_40:
        /*0108*/ 	.byte	0x04, 0x17
        /*010a*/ 	.short	(.L_42 - .L_41)
.L_41:
        /*010c*/ 	.word	0x00000000
        /*0110*/ 	.short	0x0009
        /*0112*/ 	.short	0x0038
        /*0114*/ 	.byte	0x00, 0xf0, 0x11, 0x00


	//----- nvinfo : EIATTR_KPARAM_INFO
	.align		4
.L_42:
        /*0118*/ 	.byte	0x04, 0x17
        /*011a*/ 	.short	(.L_44 - .L_43)
.L_43:
        /*011c*/ 	.word	0x00000000
        /*0120*/ 	.short	0x0008
        /*0122*/ 	.short	0x0034
        /*0124*/ 	.byte	0x00, 0xf0, 0x11, 0x00


	//----- nvinfo : EIATTR_KPARAM_INFO
	.align		4
.L_44:
        /*0128*/ 	.byte	0x04, 0x17
        /*012a*/ 	.short	(.L_46 - .L_45)
.L_45:
        /*012c*/ 	.word	0x00000000
        /*0130*/ 	.short	0x0007
        /*0132*/ 	.short	0x0030
        /*0134*/ 	.byte	0x00, 0xf0, 0x11, 0x00


	//----- nvinfo : EIATTR_KPARAM_INFO
	.align		4
.L_46:
        /*0138*/ 	.byte	0x04, 0x17
        /*013a*/ 	.short	(.L_48 - .L_47)
.L_47:
        /*013c*/ 	.word	0x00000000
        /*0140*/ 	.short	0x0006
        /*0142*/ 	.short	0x002c
        /*0144*/ 	.byte	0x00, 0xf0, 0x11, 0x00


	//----- nvinfo : EIATTR_KPARAM_INFO
	.align		4
.L_48:
        /*0148*/ 	.byte	0x04, 0x17
        /*014a*/ 	.short	(.L_50 - .L_49)
.L_49:
        /*014c*/ 	.word	0x00000000
        /*0150*/ 	.short	0x0005
        /*0152*/ 	.short	0x0028
        /*0154*/ 	.byte	0x00, 0xf0, 0x11, 0x00


	//----- nvinfo : EIATTR_KPARAM_INFO
	.align		4
.L_50:
        /*0158*/ 	.byte	0x04, 0x17
        /*015a*/ 	.short	(.L_52 - .L_51)
.L_51:
        /*015c*/ 	.word	0x00000000
        /*0160*/ 	.short	0x0004
        /*0162*/ 	.short	0x0020
        /*0164*/ 	.byte	0x00, 0xf4, 0x21, 0x00


	//----- nvinfo : EIATTR_KPARAM_INFO
	.align		4
.L_52:
        /*0168*/ 	.byte	0x04, 0x17
        /*016a*/ 	.short	(.L_54 - .L_53)
.L_53:
        /*016c*/ 	.word	0x00000000
        /*0170*/ 	.short	0x0003
        /*0172*/ 	.short	0x0018
        /*0174*/ 	.byte	0x00, 0xf4, 0x21, 0x00


	//----- nvinfo : EIATTR_KPARAM_INFO
	.align		4
.L_54:
        /*0178*/ 	.byte	0x04, 0x17
        /*017a*/ 	.short	(.L_56 - .L_55)
.L_55:
        /*017c*/ 	.word	0x00000000
        /*0180*/ 	.short	0x0002
        /*0182*/ 	.short	0x0010
        /*0184*/ 	.byte	0x00, 0xf4, 0x21, 0x00


	//----- nvinfo : EIATTR_KPARAM_INFO
	.align		4
.L_56:
        /*0188*/ 	.byte	0x04, 0x17
        /*018a*/ 	.short	(.L_58 - .L_57)
.L_57:
        /*018c*/ 	.word	0x00000000
        /*0190*/ 	.short	0x0001
        /*0192*/ 	.short	0x0008
        /*0194*/ 	.byte	0x00, 0xf4, 0x21, 0x00


	//----- nvinfo : EIATTR_KPARAM_INFO
	.align		4
.L_58:
        /*0198*/ 	.byte	0x04, 0x17
        /*019a*/ 	.short	(.L_60 - .L_59)
.L_59:
        /*019c*/ 	.word	0x00000000
        /*01a0*/ 	.short	0x0000
        /*01a2*/ 	.short	0x0000
        /*01a4*/ 	.byte	0x00, 0xf4, 0x21, 0x00


	//----- nvinfo : EIATTR_SPARSE_MMA_MASK
	.align		4
.L_60:
        /*01a8*/ 	.byte	0x03, 0x50
        /*01aa*/ 	.short	0x0000


	//----- nvinfo : EIATTR_MAXREG_COUNT
	.align		4
        /*01ac*/ 	.byte	0x03, 0x1b
        /*01ae*/ 	.short	0x00ff


	//----- nvinfo : EIATTR_NUM_BARRIERS
	.align		4
        /*01b0*/ 	.byte	0x02, 0x4c
        /*01b2*/ 	.byte	0x01
	.zero		1


	//----- nvinfo : EIATTR_MERCURY_ISA_VERSION
	.align		4
        /*01b4*/ 	.byte	0x03, 0x5f
        /*01b6*/ 	.short	0x0101


	//----- nvinfo : EIATTR_COOP_GROUP_MASK_REGIDS
	.align		4
        /*01b8*/ 	.byte	0x04, 0x29
        /*01ba*/ 	.short	(.L_62 - .L_61)


	//   ....[0]....
.L_61:
        /*01bc*/ 	.word	0xffffffff


	//   ....[1]....
        /*01c0*/ 	.word	0xffffffff


	//   ....[2]....
        /*01c4*/ 	.word	0xffffffff


	//   ....[3]....
        /*01c8*/ 	.word	0xffffffff


	//   ....[4]....
        /*01cc*/ 	.word	0xffffffff


	//   ....[5]....
        /*01d0*/ 	.word	0xffffffff


	//   ....[6]....
        /*01d4*/ 	.word	0xffffffff


	//   ....[7]....
        /*01d8*/ 	.word	0xffffffff


	//   ....[8]....
        /*01dc*/ 	.word	0xffffffff


	//   ....[9]....
        /*01e0*/ 	.word	0xffffffff


	//   ....[10]....
        /*01e4*/ 	.word	0xffffffff


	//   ....[11]....
        /*01e8*/ 	.word	0xffffffff


	//   ....[12]....
        /*01ec*/ 	.word	0xffffffff


	//   ....[13]....
        /*01f0*/ 	.word	0xffffffff


	//   ....[14]....
        /*01f4*/ 	.word	0xffffffff


	//   ....[15]....
        /*01f8*/ 	.word	0xffffffff


	//----- nvinfo : EIATTR_COOP_GROUP_INSTR_OFFSETS
	.align		4
.L_62:
        /*01fc*/ 	.byte	0x04, 0x28
        /*01fe*/ 	.short	(.L_64 - .L_63)


	//   ....[0]....
.L_63:
        /*0200*/ 	.word	0x00001a40


	//   ....[1]....
        /*0204*/ 	.word	0x00001b50


	//   ....[2]....
        /*0208*/ 	.word	0x00001b60


	//   ....[3]....
        /*020c*/ 	.word	0x00001b80


	//   ....[4]....
        /*0210*/ 	.word	0x00002140


	//   ....[5]....
        /*0214*/ 	.word	0x00002160


	//   ....[6]....
        /*0218*/ 	.word	0x00002170


	//   ....[7]....
        /*021c*/ 	.word	0x00002180


	//   ....[8]....
        /*0220*/ 	.word	0x00002190


	//   ....[9]....
        /*0224*/ 	.word	0x000021a0


	//   ....[10]....
        /*0228*/ 	.word	0x000021b0


	//   ....[11]....
        /*022c*/ 	.word	0x000021c0


	//   ....[12]....
        /*0230*/ 	.word	0x00002420


	//   ....[13]....
        /*0234*/ 	.word	0x00002490


	//   ....[14]....
        /*0238*/ 	.word	0x00002560


	//   ....[15]....
        /*023c*/ 	.word	0x00002580


	//----- nvinfo : EIATTR_EXIT_INSTR_OFFSETS
	.align		4
.L_64:
        /*0240*/ 	.byte	0x04, 0x1c
        /*0242*/ 	.short	(.L_66 - .L_65)


	//   ....[0]....
.L_65:
        /*0244*/ 	.word	0x00003820


	//   ....[1]....
        /*0248*/ 	.word	0x00003850


	//----- nvinfo : EIATTR_REQNTID
	.align		4
.L_66:
        /*024c*/ 	.byte	0x04, 0x10
        /*024e*/ 	.short	(.L_68 - .L_67)
.L_67:
        /*0250*/ 	.word	0x00000080
        /*0254*/ 	.word	0x00000001
        /*0258*/ 	.word	0x00000001


	//----- nvinfo : EIATTR_CBANK_PARAM_SIZE
	.align		4
.L_68:
        /*025c*/ 	.byte	0x03, 0x19
        /*025e*/ 	.short	0x0088


	//----- nvinfo : EIATTR_PARAM_CBANK
	.align		4
        /*0260*/ 	.byte	0x04, 0x0a
        /*0262*/ 	.short	(.L_70 - .L_69)
	.align		4
.L_69:
        /*0264*/ 	.word	index@(.nv.constant0.attn_fwd)
        /*0268*/ 	.short	0x0210
        /*026a*/ 	.short	0x0088


	//----- nvinfo : EIATTR_SW_WAR
	.align		4
.L_70:
        /*026c*/ 	.byte	0x04, 0x36
        /*026e*/ 	.short	(.L_72 - .L_71)
.L_71:
        /*0270*/ 	.word	0x00000008
.L_72:


//--------------------- .nv.callgraph             --------------------------
	.section	.nv.callgraph,"",@"SHT_CUDA_CALLGRAPH"
	.align	4
	.sectionentsize	8
	.align		4
        /*0000*/ 	.word	0x00000000
	.align		4
        /*0004*/ 	.word	0xffffffff
	.align		4
        /*0008*/ 	.word	0x00000000
	.align		4
        /*000c*/ 	.word	0xfffffffe
	.align		4
        /*0010*/ 	.word	0x00000000
	.align		4
        /*0014*/ 	.word	0xfffffffd
	.align		4
        /*0018*/ 	.word	0x00000000
	.align		4
        /*001c*/ 	.word	0xfffffffc


//--------------------- .nv.constant4             --------------------------
	.section	.nv.constant4,"a",@progbits
	.align	8
	.align		8
.nv.constant4:
        /*0000*/ 	.dword	_$_str


//--------------------- .text.attn_fwd            --------------------------
	.section	.text.attn_fwd,"ax",@progbits
	.align	128
        .global         attn_fwd
        .type           attn_fwd,@function
        .size           attn_fwd,(.L_x_3 - attn_fwd)
        .other          attn_fwd,@"STO_CUDA_ENTRY STV_DEFAULT"
attn_fwd:
.text.attn_fwd:
[----:B------:R-:W-:Y:S01]  /*0000*/  LDC R1, c[0x0][0x28] ;  /* 0x00000a00ff017b82 */ /* 0x000fe20000000800 */
[----:B------:R-:W0:Y:S07]  /*0010*/  S2R R3, SR_CTAID.X ;  /* 0x0000000000037919 */ /* 0x000e2e0000002500 */
[----:B------:R-:W1:Y:S01]  /*0020*/  S2UR UR8, SR_CTAID.Y ;  /* 0x00000000000879c3 */ /* 0x000e620000002600 */
[----:B------:R-:W-:Y:S01]  /*0030*/  ULDC.64 UR4, c[0x0][0x240] ;  /* 0x0000900000047ab9 */ /* 0x000fe20000000a00 */
[----:B------:R-:W-:Y:S01]  /*0040*/  ULDC.64 UR12, c[0x0][0x208] ;  /* 0x00008200000c7ab9 */ /* 0x000fe20000000a00 */
[----:B------:R-:W2:Y:S05]  /*0050*/  S2R R92, SR_TID.X ;  /* 0x00000000005c7919 */ /* 0x000eaa0000002100 */
[----:B------:R-:W3:Y:S08]  /*0060*/  LDC R23, c[0x0][0x248] ;  /* 0x00009200ff177b82 */ /* 0x000ef00000000800 */
[----:B------:R-:W4:Y:S01]  /*0070*/  LDC.64 R20, c[0x0][0x210] ;  /* 0x00008400ff147b82 */ /* 0x000f220000000a00 */
[----:B-1----:R-:W-:Y:S01]  /*0080*/  UIMAD UR4, UR8, UR4, URZ ;  /* 0x00000004080472a4 */ /* 0x002fe2000f8e023f */
[----:B0-----:R-:W-:Y:S01]  /*0090*/  IMAD.SHL.U32 R3, R3, 0x20, RZ ;  /* 0x0000002003037824 */ /* 0x001fe200078e00ff */
[----:B--2---:R-:W-:-:S04]  /*00a0*/  SHF.R.U32.HI R6, RZ, 0x5, R92 ;  /* 0x00000005ff067819 */ /* 0x004fc8000001165c */
[----:B------:R-:W-:Y:S02]  /*00b0*/  LOP3.LUT R0, R3, 0x1f, R92, 0xf8, !PT ;  /* 0x0000001f03007812 */ /* 0x000fe400078ef85c */
[----:B------:R-:W-:-:S03]  /*00c0*/  SGXT.U32 R6, R6, 0x2 ;  /* 0x000000020606781a */ /* 0x000fc60000000000 */
[----:B------:R-:W-:Y:S01]  /*00d0*/  IMAD R5, R0, UR5, RZ ;  /* 0x0000000500057c24 */ /* 0x000fe2000f8e02ff */
[----:B------:R-:W-:Y:S01]  /*00e0*/  USHF.R.S32.HI UR5, URZ, 0x1f, UR4 ;  /* 0x0000001f3f057899 */ /* 0x000fe20008011404 */
[----:B---3--:R-:W-:-:S03]  /*00f0*/  IMAD R2, R6, R23, RZ ;  /* 0x0000001706027224 */ /* 0x008fc600078e02ff */
[----:B----4-:R-:W-:Y:S01]  /*0100*/  IADD3 R20, P0, P1, R5, UR4, R20 ;  /* 0x0000000405147c10 */ /* 0x010fe2000f91e014 */
[----:B------:R-:W-:Y:S01]  /*0110*/  IMAD R7, R23, 0x4, R2 ;  /* 0x0000000417077824 */ /* 0x000fe200078e0202 */
[----:B------:R-:W-:-:S03]  /*0120*/  SHF.R.S32.HI R4, RZ, 0x1f, R5 ;  /* 0x0000001fff047819 */ /* 0x000fc60000011405 */
[----:B------:R-:W-:Y:S01]  /*0130*/  IMAD R11, R23, 0x4, R7 ;  /* 0x00000004170b7824 */ /* 0x000fe200078e0207 */
[----:B------:R-:W-:Y:S02]  /*0140*/  IADD3.X R22, R4, UR5, R21, P0, P1 ;  /* 0x0000000504167c10 */ /* 0x000fe400087e2415 */
[CC--:B------:R-:W-:Y:S02]  /*0150*/  IADD3 R4, P0, R2.reuse, R20.reuse, RZ ;  /* 0x0000001402047210 */ /* 0x0c0fe40007f1e0ff */
[----:B------:R-:W-:Y:S02]  /*0160*/  IADD3 R8, P1, R7, R20, RZ ;  /* 0x0000001407087210 */ /* 0x000fe40007f3e0ff */
[----:B------:R-:W-:Y:S01]  /*0170*/  LEA.HI.X.SX32 R5, R2, R22, 0x1, P0 ;  /* 0x0000001602057211 */ /* 0x000fe200000f0eff */
[----:B------:R-:W-:Y:S01]  /*0180*/  IMAD R2, R23, 0x4, R11 ;  /* 0x0000000417027824 */ /* 0x000fe200078e020b */
[----:B------:R-:W-:Y:S02]  /*0190*/  IADD3 R10, P0, R11, R20, RZ ;  /* 0x000000140b0a7210 */ /* 0x000fe40007f1e0ff */
[-C--:B------:R-:W-:Y:S01]  /*01a0*/  LEA.HI.X.SX32 R9, R7, R22.reuse, 0x1, P1 ;  /* 0x0000001607097211 */ /* 0x080fe200008f0eff */
[----:B------:R-:W-:Y:S01]  /*01b0*/  IMAD R7, R23, 0x4, R2 ;  /* 0x0000000417077824 */ /* 0x000fe200078e0202 */
[----:B------:R-:W-:Y:S01]  /*01c0*/  LEA.HI.X.SX32 R11, R11, R22, 0x1, P0 ;  /* 0x000000160b0b7211 */ /* 0x000fe200000f0eff */
[----:B------:R0:W2:Y:S01]  /*01d0*/  LDG.E.U8 R18, desc[UR12][R4.64] ;  /* 0x0000000c04127981 */ /* 0x0000a2000c1e1100 */
[----:B------:R-:W-:-:S02]  /*01e0*/  IADD3 R12, P0, R2, R20, RZ ;  /* 0x00000014020c7210 */ /* 0x000fc40007f1e0ff */
[----:B------:R-:W-:Y:S01]  /*01f0*/  LEA.HI R28, R92, 0x1c, RZ, 0x1b ;  /* 0x0000001c5c1c7811 */ /* 0x000fe200078fd8ff */
[----:B------:R1:W2:Y:S01]  /*0200*/  LDG.E.U8 R19, desc[UR12][R8.64] ;  /* 0x0000000c08137981 */ /* 0x0002a2000c1e1100 */
[----:B------:R-:W-:Y:S01]  /*0210*/  LEA.HI.X.SX32 R13, R2, R22, 0x1, P0 ;  /* 0x00000016020d7211 */ /* 0x000fe200000f0eff */
[----:B------:R-:W-:Y:S01]  /*0220*/  IMAD R2, R23, 0x4, R7 ;  /* 0x0000000417027824 */ /* 0x000fe200078e0207 */
[C---:B------:R-:W-:Y:S01]  /*0230*/  IADD3 R14, P0, R7.reuse, R20, RZ ;  /* 0x00000014070e7210 */ /* 0x040fe20007f1e0ff */
[----:B------:R-:W-:Y:S01]  /*0240*/  IMAD R17, R28, R23, RZ ;  /* 0x000000171c117224 */ /* 0x000fe200078e02ff */
[----:B------:R-:W3:Y:S02]  /*0250*/  LDG.E.U8 R10, desc[UR12][R10.64] ;  /* 0x0000000c0a0a7981 */ /* 0x000ee4000c1e1100 */
[----:B------:R-:W-:Y:S01]  /*0260*/  LEA.HI.X.SX32 R15, R7, R22, 0x1, P0 ;  /* 0x00000016070f7211 */ /* 0x000fe200000f0eff */
[----:B------:R-:W-:Y:S01]  /*0270*/  IMAD R7, R23, 0x4, R2 ;  /* 0x0000000417077824 */ /* 0x000fe200078e0202 */
[-C--:B0-----:R-:W-:Y:S01]  /*0280*/  IADD3 R4, P0, R2, R20.reuse, RZ ;  /* 0x0000001402047210 */ /* 0x081fe20007f1e0ff */
[----:B------:R-:W3:Y:S01]  /*0290*/  LDG.E.U8 R13, desc[UR12][R12.64] ;  /* 0x0000000c0c0d7981 */ /* 0x000ee2000c1e1100 */
[----:B------:R-:W-:-:S02]  /*02a0*/  IADD3 R16, P1, R17, R20, RZ ;  /* 0x0000001411107210 */ /* 0x000fc40007f3e0ff */
[----:B------:R-:W-:Y:S01]  /*02b0*/  LEA.HI.X.SX32 R5, R2, R22, 0x1, P0 ;  /* 0x0000001602057211 */ /* 0x000fe200000f0eff */
[----:B------:R-:W4:Y:S01]  /*02c0*/  LDG.E.U8 R14, desc[UR12][R14.64] ;  /* 0x0000000c0e0e7981 */ /* 0x000f22000c1e1100 */
[----:B-1----:R-:W-:Y:S02]  /*02d0*/  IADD3 R8, P0, R7, R20, RZ ;  /* 0x0000001407087210 */ /* 0x002fe40007f1e0ff */
[-C--:B------:R-:W-:Y:S02]  /*02e0*/  LEA.HI.X.SX32 R17, R17, R22.reuse, 0x1, P1 ;  /* 0x0000001611117211 */ /* 0x080fe400008f0eff */
[----:B------:R-:W-:Y:S01]  /*02f0*/  LEA.HI.X.SX32 R9, R7, R22, 0x1, P0 ;  /* 0x0000001607097211 */ /* 0x000fe200000f0eff */
[----:B------:R0:W4:Y:S04]  /*0300*/  LDG.E.U8 R5, desc[UR12][R4.64] ;  /* 0x0000000c04057981 */ /* 0x000128000c1e1100 */
[----:B------:R-:W5:Y:S04]  /*0310*/  LDG.E.U8 R17, desc[UR12][R16.64] ;  /* 0x0000000c10117981 */ /* 0x000f68000c1e1100 */
[----:B------:R1:W5:Y:S01]  /*0320*/  LDG.E.U8 R8, desc[UR12][R8.64] ;  /* 0x0000000c08087981 */ /* 0x000362000c1e1100 */
[----:B------:R-:W1:Y:S01]  /*0330*/  S2UR UR7, SR_CgaCtaId ;  /* 0x00000000000779c3 */ /* 0x000e620000008800 */
[----:B------:R-:W-:Y:S01]  /*0340*/  SHF.R.S32.HI R7, RZ, 0x6, R92 ;  /* 0x00000006ff077819 */ /* 0x000fe2000001145c */
[----:B------:R-:W-:Y:S01]  /*0350*/  UMOV UR4, 0x400 ;  /* 0x0000040000047882 */ /* 0x000fe20000000000 */
[----:B------:R-:W-:Y:S01]  /*0360*/  IMAD.SHL.U32 R2, R92, 0x2, RZ ;  /* 0x000000025c027824 */ /* 0x000fe200078e00ff */
[----:B------:R-:W-:-:S02]  /*0370*/  CS2R R24, SRZ ;  /* 0x0000000000187805 */ /* 0x000fc4000001ff00 */
[----:B------:R-:W-:Y:S01]  /*0380*/  SGXT R7, R7, 0x1 ;  /* 0x000000010707781a */ /* 0x000fe20000000200 */
[----:B------:R-:W-:Y:S01]  /*0390*/  IMAD.MOV.U32 R42, RZ, RZ, -0x800000 ;  /* 0xff800000ff2a7424 */ /* 0x000fe200078e00ff */
[----:B------:R-:W-:Y:S01]  /*03a0*/  CS2R R26, SRZ ;  /* 0x00000000001a7805 */ /* 0x000fe2000001ff00 */
[----:B------:R-:W-:Y:S01]  /*03b0*/  IMAD.MOV.U32 R95, RZ, RZ, 0x3f800000 ;  /* 0x3f800000ff5f7424 */ /* 0x000fe200078e00ff */
[----:B------:R-:W-:Y:S01]  /*03c0*/  LOP3.LUT R7, R7, 0x90, RZ, 0xc0, !PT ;  /* 0x0000009007077812 */ /* 0x000fe200078ec0ff */
[----:B------:R-:W-:Y:S01]  /*03d0*/  IMAD.MOV.U32 R94, RZ, RZ, 0x3f800000 ;  /* 0x3f800000ff5e7424 */ /* 0x000fe200078e00ff */
[----:B------:R-:W-:Y:S01]  /*03e0*/  CS2R R20, SRZ ;  /* 0x0000000000147805 */ /* 0x000fe2000001ff00 */
[----:B------:R-:W-:Y:S01]  /*03f0*/  IMAD.MOV.U32 R43, RZ, RZ, -0x800000 ;  /* 0xff800000ff2b7424 */ /* 0x000fe200078e00ff */
[----:B------:R-:W-:Y:S02]  /*0400*/  LOP3.LUT R2, R7, 0x7e, R2, 0x78, !PT ;  /* 0x0000007e07027812 */ /* 0x000fe400078e7802 */
[----:B------:R-:W-:-:S02]  /*0410*/  CS2R R22, SRZ ;  /* 0x0000000000167805 */ /* 0x000fc4000001ff00 */
[----:B0-----:R-:W-:Y:S01]  /*0420*/  LOP3.LUT R4, R2, 0x20, RZ, 0x3c, !PT ;  /* 0x0000002002047812 */ /* 0x001fe200078e3cff */
[----:B-1----:R-:W-:Y:S01]  /*0430*/  ULEA UR7, UR7, UR4, 0x18 ;  /* 0x0000000407077291 */ /* 0x002fe2000f8ec03f */
[----:B--2---:R-:W-:-:S05]  /*0440*/  IMAD R18, R19, 0x100, R18 ;  /* 0x0000010013127824 */ /* 0x004fca00078e0212 */
[----:B------:R-:W-:-:S04]  /*0450*/  F2FP.F16.E4M3.UNPACK_B R18, R18 ;  /* 0x00000012ff12723e */ /* 0x000fc800020006ff */
[----:B------:R-:W-:Y:S01]  /*0460*/  PRMT R7, R18, 0x7632, R7 ;  /* 0x0000763212077816 */ /* 0x000fe20000000007 */
[----:B---3--:R-:W-:Y:S01]  /*0470*/  IMAD R10, R13, 0x100, R10 ;  /* 0x000001000d0a7824 */ /* 0x008fe200078e020a */
[----:B------:R0:W-:Y:S04]  /*0480*/  STS.U16 [R2+UR7], R18 ;  /* 0x0000001202007988 */ /* 0x0001e80008000407 */
[----:B------:R-:W-:-:S04]  /*0490*/  F2FP.F16.E4M3.UNPACK_B R10, R10 ;  /* 0x0000000aff0a723e */ /* 0x000fc800020006ff */
[----:B------:R-:W-:Y:S01]  /*04a0*/  PRMT R9, R10, 0x7632, R9 ;  /* 0x000076320a097816 */ /* 0x000fe20000000009 */
[----:B----4-:R-:W-:Y:S01]  /*04b0*/  IMAD R5, R5, 0x100, R14 ;  /* 0x0000010005057824 */ /* 0x010fe200078e020e */
[----:B------:R-:W-:Y:S01]  /*04c0*/  STS.U16 [R2+UR7+0x200], R10 ;  /* 0x0002000a02007988 */ /* 0x000fe20008000407 */
[----:B0-----:R-:W-:Y:S02]  /*04d0*/  CS2R R18, SRZ ;  /* 0x0000000000127805 */ /* 0x001fe4000001ff00 */
[----:B------:R-:W-:Y:S02]  /*04e0*/  CS2R R14, SRZ ;  /* 0x00000000000e7805 */ /* 0x000fe4000001ff00 */
[----:B------:R-:W-:Y:S01]  /*04f0*/  F2FP.F16.E4M3.UNPACK_B R5, R5 ;  /* 0x00000005ff05723e */ /* 0x000fe200020006ff */
[----:B-----5:R-:W-:-:S03]  /*0500*/  IMAD R8, R17, 0x100, R8 ;  /* 0x0000010011087824 */ /* 0x020fc600078e0208 */
[----:B------:R-:W-:Y:S01]  /*0510*/  PRMT R11, R5, 0x7632, R11 ;  /* 0x00007632050b7816 */ /* 0x000fe2000000000b */
[----:B------:R0:W-:Y:S01]  /*0520*/  STS.U16 [R2+UR7+0x400], R5 ;  /* 0x0004000502007988 */ /* 0x0001e20008000407 */
[----:B------:R-:W-:Y:S02]  /*0530*/  CS2R R16, SRZ ;  /* 0x0000000000107805 */ /* 0x000fe4000001ff00 */
[----:B------:R-:W-:-:S04]  /*0540*/  F2FP.F16.E4M3.UNPACK_B R8, R8 ;  /* 0x00000008ff08723e */ /* 0x000fc800020006ff */
[----:B------:R-:W-:Y:S01]  /*0550*/  PRMT R12, R8, 0x7632, R12 ;  /* 0x00007632080c7816 */ /* 0x000fe2000000000c */
[----:B------:R1:W-:Y:S01]  /*0560*/  STS.U16 [R2+UR7+0x600], R8 ;  /* 0x0006000802007988 */ /* 0x0003e20008000407 */
[----:B0-----:R-:W-:-:S03]  /*0570*/  IMAD.SHL.U32 R5, R92, 0x40, RZ ;  /* 0x000000405c057824 */ /* 0x001fc600078e00ff */
[----:B------:R0:W-:Y:S04]  /*0580*/  STS.U16 [R4+UR7+0x100], R7 ;  /* 0x0001000704007988 */ /* 0x0001e80008000407 */
[----:B------:R-:W-:Y:S01]  /*0590*/  STS.U16 [R4+UR7+0x300], R9 ;  /* 0x0003000904007988 */ /* 0x000fe20008000407 */
[----:B-1----:R-:W-:Y:S01]  /*05a0*/  VIADD R2, R3, 0x20 ;  /* 0x0000002003027836 */ /* 0x002fe20000000000 */
[----:B------:R-:W-:Y:S02]  /*05b0*/  SHF.R.S32.HI R8, RZ, 0x3, R92 ;  /* 0x00000003ff087819 */ /* 0x000fe4000001145c */
[----:B------:R-:W-:Y:S01]  /*05c0*/  STS.U16 [R4+UR7+0x500], R11 ;  /* 0x0005000b04007988 */ /* 0x000fe20008000407 */
[----:B0-----:R-:W-:Y:S02]  /*05d0*/  LOP3.LUT R7, R92, 0x8, RZ, 0xc0, !PT ;  /* 0x000000085c077812 */ /* 0x001fe400078ec0ff */
[----:B------:R-:W-:Y:S01]  /*05e0*/  ISETP.GE.AND P0, PT, R2, 0x1, PT ;  /* 0x000000010200780c */ /* 0x000fe20003f06270 */
[----:B------:R0:W-:Y:S01]  /*05f0*/  STS.U16 [R4+UR7+0x700], R12 ;  /* 0x0007000c04007988 */ /* 0x0001e20008000407 */
[----:B------:R-:W-:-:S02]  /*0600*/  SGXT R8, R8, 0x1 ;  /* 0x000000010808781a */ /* 0x000fc40000000200 */
[----:B0-----:R-:W-:Y:S02]  /*0610*/  CS2R R12, SRZ ;  /* 0x00000000000c7805 */ /* 0x001fe4000001ff00 */
[----:B------:R-:W-:-:S07]  /*0620*/  LOP3.LUT R4, R92, 0x20, RZ, 0xc0, !PT ;  /* 0x000000205c047812 */ /* 0x000fce00078ec0ff */
[----:B------:R-:W-:Y:S05]  /*0630*/  @!P0 BRA `(.L_x_0) ;  /* 0x0000002000248947 */ /* 0x000fea0003800000 */
[----:B------:R-:W-:Y:S01]  /*0640*/  SHF.R.U32.HI R9, RZ, 0x2, R92 ;  /* 0x00000002ff097819 */ /* 0x000fe2000001165c */
[----:B------:R-:W0:Y:S01]  /*0650*/  LDC.64 R60, c[0x0][0x250] ;  /* 0x00009400ff3c7b82 */ /* 0x000e220000000a00 */
[C---:B------:R-:W-:Y:S01]  /*0660*/  LOP3.LUT R10, R92.reuse, 0x1, RZ, 0xc0, !PT ;  /* 0x000000015c0a7812 */ /* 0x040fe200078ec0ff */
[----:B------:R-:W-:Y:S01]  /*0670*/  ULDC UR4, c[0x0][0x258] ;  /* 0x0000960000047ab9 */ /* 0x000fe20000000800 */
[----:B------:R-:W-:Y:S01]  /*0680*/  LOP3.LUT R11, R92, 0x1c, RZ, 0xc0, !PT ;  /* 0x0000001c5c0b7812 */ /* 0x000fe200078ec0ff */
[----:B------:R-:W-:Y:S01]  /*0690*/  ULDC.64 UR10, c[0x0][0x260] ;  /* 0x00009800000a7ab9 */ /* 0x000fe20000000a00 */
[----:B------:R-:W-:Y:S01]  /*06a0*/  SHF.R.U32.HI R4, RZ, 0x1, R4 ;  /* 0x00000001ff047819 */ /* 0x000fe20000011604 */
[----:B------:R-:W-:Y:S01]  /*06b0*/  IMAD.MOV.U32 R95, RZ, RZ, 0x3f800000 ;  /* 0x3f800000ff5f7424 */ /* 0x000fe200078e00ff */
[----:B------:R-:W-:Y:S01]  /*06c0*/  SGXT.U32 R9, R9, 0x3 ;  /* 0x000000030909781a */ /* 0x000fe20000000000 */
[----:B------:R-:W-:Y:S01]  /*06d0*/  IMAD R12, R10, 0x2, R11 ;  /* 0x000000020a0c7824 */ /* 0x000fe200078e020b */
[----:B------:R-:W-:Y:S01]  /*06e0*/  LOP3.LUT R5, R5, 0x40, RZ, 0xc0, !PT ;  /* 0x0000004005057812 */ /* 0x000fe200078ec0ff */
[----:B------:R-:W1:Y:S01]  /*06f0*/  LDC R20, c[0x0][0x268] ;  /* 0x00009a00ff147b82 */ /* 0x000e620000000800 */
[--C-:B------:R-:W-:Y:S01]  /*0700*/  SHF.R.U32.HI R11, RZ, 0x1, R92.reuse ;  /* 0x00000001ff0b7819 */ /* 0x100fe2000001165c */
[----:B------:R-:W-:Y:S01]  /*0710*/  IMAD.MOV.U32 R97, RZ, RZ, -0x800000 ;  /* 0xff800000ff617424 */ /* 0x000fe200078e00ff */
[----:B------:R-:W-:Y:S01]  /*0720*/  LOP3.LUT R3, R3, R4, R9, 0xfe, !PT ;  /* 0x0000000403037212 */ /* 0x000fe200078efe09 */
[----:B------:R-:W-:Y:S01]  /*0730*/  VIADD R5, R5, UR7 ;  /* 0x0000000705057c36 */ /* 0x000fe20008000000 */
[--C-:B------:R-:W-:Y:S01]  /*0740*/  SHF.R.S32.HI R10, RZ, 0x1, R92.reuse ;  /* 0x00000001ff0a7819 */ /* 0x100fe2000001145c */
[----:B------:R-:W-:Y:S01]  /*0750*/  IMAD.MOV.U32 R87, RZ, RZ, RZ ;  /* 0x000000ffff577224 */ /* 0x000fe200078e00ff */
[----:B------:R-:W-:Y:S01]  /*0760*/  LOP3.LUT R4, R92, 0x4, RZ, 0xc0, !PT ;  /* 0x000000045c047812 */ /* 0x000fe200078ec0ff */
[----:B------:R-:W-:Y:S01]  /*0770*/  IMAD.MOV.U32 R96, RZ, RZ, -0x800000 ;  /* 0xff800000ff607424 */ /* 0x000fe200078e00ff */
[----:B------:R-:W-:Y:S01]  /*0780*/  SGXT.U32 R11, R11, 0x1 ;  /* 0x000000010b0b781a */ /* 0x000fe20000000000 */
[----:B------:R-:W-:Y:S01]  /*0790*/  IMAD.MOV.U32 R94, RZ, RZ, 0x3f800000 ;  /* 0x3f800000ff5e7424 */ /* 0x000fe200078e00ff */
[----:B------:R-:W-:Y:S01]  /*07a0*/  SHF.R.S32.HI R9, RZ, 0x2, R92 ;  /* 0x00000002ff097819 */ /* 0x000fe2000001145c */
[----:B------:R-:W-:Y:S01]  /*07b0*/  IMAD R14, R4, 0x80, R5 ;  /* 0x00000080040e7824 */ /* 0x000fe200078e0205 */
[----:B------:R-:W-:Y:S01]  /*07c0*/  SGXT R10, R10, 0x1 ;  /* 0x000000010a0a781a */ /* 0x000fe20000000200 */
[----:B0-----:R-:W-:Y:S01]  /*07d0*/  IMAD R60, R60, UR8, RZ ;  /* 0x000000083c3c7c24 */ /* 0x001fe2000f8e02ff */
[----:B------:R-:W-:Y:S01]  /*07e0*/  LOP3.LUT R4, R12, R11, RZ, 0xfc, !PT ;  /* 0x0000000b0c047212 */ /* 0x000fe200078efcff */
[----:B------:R-:W-:Y:S01]  /*07f0*/  IMAD R69, R28, R61, RZ ;  /* 0x0000003d1c457224 */ /* 0x000fe200078e02ff */
[----:B------:R-:W-:Y:S01]  /*0800*/  SGXT R9, R9, 0x1 ;  /* 0x000000010909781a */ /* 0x000fe20000000200 */
[----:B------:R-:W0:Y:S01]  /*0810*/  LDC.64 R12, c[0x0][0x220] ;  /* 0x00008800ff0c7b82 */ /* 0x000e220000000a00 */
[----:B------:R-:W-:-:S02]  /*0820*/  LOP3.LUT R11, R10, 0x120, RZ, 0xc0, !PT ;  /* 0x000001200a0b7812 */ /* 0x000fc400078ec0ff */
[----:B------:R-:W-:Y:S02]  /*0830*/  CS2R R24, SRZ ;  /* 0x0000000000187805 */ /* 0x000fe4000001ff00 */
[----:B------:R-:W-:Y:S02]  /*0840*/  LOP3.LUT R5, R92, 0x3, RZ, 0xc0, !PT ;  /* 0x000000035c057812 */ /* 0x000fe400078ec0ff */
[----:B------:R-:W-:Y:S02]  /*0850*/  CS2R R26, SRZ ;  /* 0x00000000001a7805 */ /* 0x000fe4000001ff00 */
[----:B------:R-:W-:Y:S01]  /*0860*/  LOP3.LUT R10, R9, 0x90, RZ, 0xc0, !PT ;  /* 0x00000090090a7812 */ /* 0x000fe200078ec0ff */
[----:B------:R-:W-:Y:S01]  /*0870*/  IMAD.SHL.U32 R9, R7, 0x2, RZ ;  /* 0x0000000207097824 */ /* 0x000fe200078e00ff */
[----:B------:R-:W-:Y:S01]  /*0880*/  LOP3.LUT R11, R11, 0x30, R92, 0x78, !PT ;  /* 0x000000300b0b7812 */ /* 0x000fe200078e785c */
[----:B-1----:R-:W-:Y:S01]  /*0890*/  IMAD R71, R6, R20, RZ ;  /* 0x0000001406477224 */ /* 0x002fe200078e02ff */
[C---:B------:R-:W-:Y:S01]  /*08a0*/  LOP3.LUT R7, R92.reuse, 0x1f, RZ, 0xc0, !PT ;  /* 0x0000001f5c077812 */ /* 0x040fe200078ec0ff */
[----:B------:R-:W-:Y:S01]  /*08b0*/  IMAD R10, R5, 0x20, R10 ;  /* 0x00000020050a7824 */ /* 0x000fe200078e020a */
[----:B------:R-:W-:Y:S01]  /*08c0*/  LOP3.LUT R89, R11, 0x90, R8, 0x78, !PT ;  /* 0x000000900b597812 */ /* 0x000fe200078e7808 */
[C---:B------:R-:W-:Y:S01]  /*08d0*/  IMAD.SHL.U32 R8, R92.reuse, 0x10, RZ ;  /* 0x000000105c087824 */ /* 0x040fe200078e00ff */
[----:B------:R-:W-:Y:S01]  /*08e0*/  LOP3.LUT P6, RZ, R92, 0x2, RZ, 0xc0, !PT ;  /* 0x000000025cff7812 */ /* 0x000fe200078cc0ff */
[----:B------:R-:W-:Y:S01]  /*08f0*/  IMAD R73, R20, 0x4, R71 ;  /* 0x0000000414497824 */ /* 0x000fe200078e0247 */
[----:B------:R-:W-:Y:S01]  /*0900*/  LOP3.LUT R11, R10, R9, RZ, 0x3c, !PT ;  /* 0x000000090a0b7212 */ /* 0x000fe200078e3cff */
[----:B------:R-:W-:Y:S01]  /*0910*/  IMAD R9, R7, UR4, RZ ;  /* 0x0000000407097c24 */ /* 0x000fe2000f8e02ff */
[----:B------:R-:W-:Y:S01]  /*0920*/  LOP3.LUT R8, R8, 0x100, RZ, 0xc0, !PT ;  /* 0x0000010008087812 */ /* 0x000fe200078ec0ff */
[----:B------:R-:W-:Y:S01]  /*0930*/  ULDC.64 UR4, c[0x0][0x218] ;  /* 0x0000860000047ab9 */ /* 0x000fe20000000a00 */
[----:B------:R-:W-:Y:S01]  /*0940*/  IMAD.IADD R89, R89, 0x1, R14 ;  /* 0x0000000159597824 */ /* 0x000fe200078e020e */
[----:B------:R-:W-:-:S02]  /*0950*/  CS2R R22, SRZ ;  /* 0x0000000000167805 */ /* 0x000fc4000001ff00 */
[----:B------:R-:W-:Y:S01]  /*0960*/  IADD3 R90, R11, UR7, R8 ;  /* 0x000000070b5a7c10 */ /* 0x000fe2000fffe008 */
[----:B------:R-:W-:Y:S01]  /*0970*/  IMAD R8, R6, R61, RZ ;  /* 0x0000003d06087224 */ /* 0x000fe200078e02ff */
[----:B------:R-:W-:Y:S01]  /*0980*/  IADD3 R17, P0, P1, R9, UR4, R60 ;  /* 0x0000000409117c10 */ /* 0x000fe2000f91e03c */
[----:B------:R-:W-:Y:S01]  /*0990*/  UIMAD UR4, UR8, UR10, URZ ;  /* 0x0000000a080472a4 */ /* 0x000fe2000f8e023f */
[----:B------:R-:W-:Y:S01]  /*09a0*/  SHF.R.S32.HI R15, RZ, 0x1f, R9 ;  /* 0x0000001fff0f7819 */ /* 0x000fe20000011409 */
[----:B------:R-:W-:Y:S01]  /*09b0*/  IMAD R10, R61, 0x4, R8 ;  /* 0x000000043d0a7824 */ /* 0x000fe200078e0208 */
[----:B------:R-:W-:Y:S01]  /*09c0*/  SHF.R.S32.HI R60, RZ, 0x1f, R60 ;  /* 0x0000001fff3c7819 */ /* 0x000fe2000001143c */
[----:B------:R-:W-:Y:S01]  /*09d0*/  IMAD R7, R7, UR11, RZ ;  /* 0x0000000b07077c24 */ /* 0x000fe2000f8e02ff */
[----:B------:R-:W-:Y:S01]  /*09e0*/  IADD3 R6, P2, R8, R17, RZ ;  /* 0x0000001108067210 */ /* 0x000fe20007f5e0ff */
[----:B------:R-:W-:Y:S01]  /*09f0*/  IMAD R14, R61, 0x4, R10 ;  /* 0x000000043d0e7824 */ /* 0x000fe200078e020a */
[----:B------:R-:W-:Y:S01]  /*0a00*/  IADD3.X R15, R15, UR5, R60, P0, P1 ;  /* 0x000000050f0f7c10 */ /* 0x000fe200087e243c */
[----:B------:R-:W-:Y:S01]  /*0a10*/  IMAD R75, R20, 0x4, R73 ;  /* 0x00000004144b7824 */ /* 0x000fe200078e0249 */
[----:B0-----:R-:W-:Y:S01]  /*0a20*/  IADD3 R84, P0, P1, R7, UR4, R12 ;  /* 0x0000000407547c10 */ /* 0x001fe2000f91e00c */
[C---:B------:R-:W-:Y:S01]  /*0a30*/  IMAD R60, R61.reuse, 0x4, R14 ;  /* 0x000000043d3c7824 */ /* 0x040fe200078e020e */
[----:B------:R-:W-:Y:S01]  /*0a40*/  USHF.R.S32.HI UR5, URZ, 0x1f, UR4 ;  /* 0x0000001f3f057899 */ /* 0x000fe20008011404 */
[----:B------:R-:W-:Y:S01]  /*0a50*/  LEA.HI.X.SX32 R8, R8, R15, 0x1, P2 ;  /* 0x0000000f08087211 */ /* 0x000fe200010f0eff */
[----:B------:R-:W-:Y:S01]  /*0a60*/  IMAD R77, R20, 0x4, R75 ;  /* 0x00000004144d7824 */ /* 0x000fe200078e024b */
[----:B------:R-:W-:Y:S01]  /*0a70*/  SHF.R.S32.HI R18, RZ, 0x1f, R7 ;  /* 0x0000001fff127819 */ /* 0x000fe20000011407 */
[C---:B------:R-:W-:Y:S01]  /*0a80*/  IMAD R12, R61.reuse, 0x4, R60 ;  /* 0x000000043d0c7824 */ /* 0x040fe200078e023c */
[----:B------:R-:W-:Y:S01]  /*0a90*/  IADD3 R9, P2, R14, R17, RZ ;  /* 0x000000110e097210 */ /* 0x000fe20007f5e0ff */
[----:B------:R-:W-:Y:S01]  /*0aa0*/  IMAD R79, R20, 0x4, R77 ;  /* 0x00000004144f7824 */ /* 0x000fe200078e024d */
[----:B------:R-:W-:Y:S01]  /*0ab0*/  IADD3.X R18, R18, UR5, R13, P0, P1 ;  /* 0x0000000512127c10 */ /* 0x000fe200087e240d */
[C---:B------:R-:W-:Y:S01]  /*0ac0*/  IMAD R16, R61.reuse, 0x4, R12 ;  /* 0x000000043d107824 */ /* 0x040fe200078e020c */
[----:B------:R-:W-:Y:S01]  /*0ad0*/  LEA.HI.X.SX32 R11, R14, R15, 0x1, P2 ;  /* 0x0000000f0e0b7211 */ /* 0x000fe200010f0eff */
[----:B------:R-:W-:Y:S01]  /*0ae0*/  IMAD R28, R28, R20, RZ ;  /* 0x000000141c1c7224 */ /* 0x000fe200078e02ff */
[-C--:B------:R-:W-:Y:S01]  /*0af0*/  IADD3 R62, P2, R60, R17.reuse, RZ ;  /* 0x000000113c3e7210 */ /* 0x080fe20007f5e0ff */
[----:B------:R-:W-:Y:S01]  /*0b00*/  IMAD R67, R61, 0x4, R16 ;  /* 0x000000043d437824 */ /* 0x000fe200078e0210 */
[C---:B------:R-:W-:Y:S01]  /*0b10*/  IADD3 R72, P0, R71.reuse, R84, RZ ;  /* 0x0000005447487210 */ /* 0x040fe20007f1e0ff */
[----:B------:R-:W-:Y:S01]  /*0b20*/  IMAD R81, R20, 0x4, R79 ;  /* 0x0000000414517824 */ /* 0x000fe200078e024f */
[----:B------:R-:W-:Y:S01]  /*0b30*/  IADD3 R7, P3, R10, R17, RZ ;  /* 0x000000110a077210 */ /* 0x000fe20007f7e0ff */
[----:B------:R-:W-:Y:S01]  /*0b40*/  UMOV UR5, URZ ;  /* 0x0000003f00057c82 */ /* 0x000fe20008000000 */
[----:B------:R-:W-:Y:S01]  /*0b50*/  LEA.HI.X.SX32 R60, R60, R15, 0x1, P2 ;  /* 0x0000000f3c3c7211 */ /* 0x000fe200010f0eff */
[----:B------:R-:W-:Y:S01]  /*0b60*/  IMAD R83, R20, 0x4, R81 ;  /* 0x0000000414537824 */ /* 0x000fe200078e0251 */
[----:B------:R-:W-:-:S02]  /*0b70*/  LEA.HI.X.SX32 R71, R71, R18, 0x1, P0 ;  /* 0x0000001247477211 */ /* 0x000fc400000f0eff */
[----:B------:R-:W-:Y:S02]  /*0b80*/  CS2R R20, SRZ ;  /* 0x0000000000147805 */ /* 0x000fe4000001ff00 */
[----:B------:R-:W-:Y:S01]  /*0b90*/  LEA.HI.X.SX32 R10, R10, R15, 0x1, P3 ;  /* 0x0000000f0a0a7211 */ /* 0x000fe200018f0eff */
[----:B------:R-:W-:Y:S01]  /*0ba0*/  UMOV UR6, URZ ;  /* 0x0000003f00067c82 */ /* 0x000fe20008000000 */
[-C--:B------:R-:W-:Y:S01]  /*0bb0*/  IADD3 R74, P1, R73, R84.reuse, RZ ;  /* 0x00000054494a7210 */ /* 0x080fe20007f3e0ff */
[----:B------:R-:W-:Y:S01]  /*0bc0*/  UMOV UR4, URZ ;  /* 0x0000003f00047c82 */ /* 0x000fe20008000000 */
[-C--:B------:R-:W-:Y:S01]  /*0bd0*/  IADD3 R86, P2, R28, R84.reuse, RZ ;  /* 0x000000541c567210 */ /* 0x080fe20007f5e0ff */
[----:B------:R-:W-:Y:S01]  /*0be0*/  ULDC UR10, c[0x0][0x238] ;  /* 0x00008e00000a7ab9 */ /* 0x000fe20000000800 */
[----:B------:R-:W-:Y:S02]  /*0bf0*/  IADD3 R76, P0, R75, R84, RZ ;  /* 0x000000544b4c7210 */ /* 0x000fe40007f1e0ff */
[----:B------:R-:W-:-:S02]  /*0c00*/  IADD3 R70, P4, R69, R17, RZ ;  /* 0x0000001145467210 */ /* 0x000fc40007f9e0ff */
[-C--:B------:R-:W-:Y:S02]  /*0c10*/  IADD3 R64, P3, R12, R17.reuse, RZ ;  /* 0x000000110c407210 */ /* 0x080fe40007f7e0ff */
[----:B------:R-:W-:Y:S02]  /*0c20*/  IADD3 R68, P5, R67, R17, RZ ;  /* 0x0000001143447210 */ /* 0x000fe40007fbe0ff */
[-C--:B------:R-:W-:Y:S02]  /*0c30*/  LEA.HI.X.SX32 R73, R73, R18.reuse, 0x1, P1 ;  /* 0x0000001249497211 */ /* 0x080fe400008f0eff */
[-C--:B------:R-:W-:Y:S02]  /*0c40*/  LEA.HI.X.SX32 R85, R28, R18.reuse, 0x1, P2 ;  /* 0x000000121c557211 */ /* 0x080fe400010f0eff */
[----:B------:R-:W-:Y:S02]  /*0c50*/  LEA.HI.X.SX32 R75, R75, R18, 0x1, P0 ;  /* 0x000000124b4b7211 */ /* 0x000fe400000f0eff */
[----:B------:R-:W-:-:S02]  /*0c60*/  LEA.HI.X.SX32 R69, R69, R15, 0x1, P4 ;  /* 0x0000000f45457211 */ /* 0x000fc400020f0eff */
[-C--:B------:R-:W-:Y:S02]  /*0c70*/  LEA.HI.X.SX32 R63, R12, R15.reuse, 0x1, P3 ;  /* 0x0000000f0c3f7211 */ /* 0x080fe400018f0eff */
[----:B------:R-:W-:Y:S02]  /*0c80*/  CS2R R12, SRZ ;  /* 0x00000000000c7805 */ /* 0x000fe4000001ff00 */
[----:B------:R-:W-:Y:S02]  /*0c90*/  LEA.HI.X.SX32 R67, R67, R15, 0x1, P5 ;  /* 0x0000000f43437211 */ /* 0x000fe400028f0eff */
[-C--:B------:R-:W-:Y:S02]  /*0ca0*/  IADD3 R78, P0, R77, R84.reuse, RZ ;  /* 0x000000544d4e7210 */ /* 0x080fe40007f1e0ff */
[-C--:B------:R-:W-:Y:S02]  /*0cb0*/  IADD3 R80, P1, R79, R84.reuse, RZ ;  /* 0x000000544f507210 */ /* 0x080fe40007f3e0ff */
[----:B------:R-:W-:-:S02]  /*0cc0*/  IADD3 R82, P2, R81, R84, RZ ;  /* 0x0000005451527210 */ /* 0x000fc40007f5e0ff */
[----:B------:R-:W-:Y:S02]  /*0cd0*/  IADD3 R66, P4, R16, R17, RZ ;  /* 0x0000001110427210 */ /* 0x000fe40007f9e0ff */
[----:B------:R-:W-:Y:S02]  /*0ce0*/  IADD3 R84, P3, R83, R84, RZ ;  /* 0x0000005453547210 */ /* 0x000fe40007f7e0ff */
[C---:B------:R-:W-:Y:S02]  /*0cf0*/  LOP3.LUT P5, RZ, R92.reuse, 0x1, RZ, 0xc0, !PT ;  /* 0x000000015cff7812 */ /* 0x040fe400078ac0ff */
[----:B------:R-:W-:Y:S02]  /*0d00*/  LOP3.LUT R92, R92, 0x7f, RZ, 0xc0, !PT ;  /* 0x0000007f5c5c7812 */ /* 0x000fe400078ec0ff */
[----:B------:R-:W-:Y:S02]  /*0d10*/  LEA.HI.X.SX32 R65, R16, R15, 0x1, P4 ;  /* 0x0000000f10417211 */ /* 0x000fe400020f0eff */
[----:B------:R-:W-:-:S02]  /*0d20*/  CS2R R16, SRZ ;  /* 0x0000000000107805 */ /* 0x000fc4000001ff00 */
[-C--:B------:R-:W-:Y:S02]  /*0d30*/  LEA.HI.X.SX32 R77, R77, R18.reuse, 0x1, P0 ;  /* 0x000000124d4d7211 */ /* 0x080fe400000f0eff */
[----:B------:R-:W-:Y:S02]  /*0d40*/  CS2R R14, SRZ ;  /* 0x00000000000e7805 */ /* 0x000fe4000001ff00 */
[-C--:B------:R-:W-:Y:S02]  /*0d50*/  LEA.HI.X.SX32 R79, R79, R18.reuse, 0x1, P1 ;  /* 0x000000124f4f7211 */ /* 0x080fe400008f0eff */
[-C--:B------:R-:W-:Y:S02]  /*0d60*/  LEA.HI.X.SX32 R81, R81, R18.reuse, 0x1, P2 ;  /* 0x0000001251517211 */ /* 0x080fe400010f0eff */
[----:B------:R-:W-:Y:S02]  /*0d70*/  LEA.HI.X.SX32 R83, R83, R18, 0x1, P3 ;  /* 0x0000001253537211 */ /* 0x000fe400018f0eff */
[----:B------:R-:W-:-:S02]  /*0d80*/  CS2R R18, SRZ ;  /* 0x0000000000127805 */ /* 0x000fc4000001ff00 */
[----:B------:R-:W-:Y:S02]  /*0d90*/  LOP3.LUT R91, R92, 0x10, RZ, 0x3c, !PT ;  /* 0x000000105c5b7812 */ /* 0x000fe400078e3cff */
[----:B------:R-:W-:Y:S02]  /*0da0*/  LOP3.LUT R93, R3, 0x8, RZ, 0xfc, !PT ;  /* 0x00000008035d7812 */ /* 0x000fe400078efcff */
[----:B------:R-:W-:-:S07]  /*0db0*/  LOP3.LUT R88, R4, 0x1, RZ, 0x3c, !PT ;  /* 0x0000000104587812 */ /* 0x000fce00078e3cff */
.L_x_1:
[----:B------:R-:W-:Y:S02]  /*0dc0*/  SHF.R.S32.HI R42, RZ, 0x1f, R87 ;  /* 0x0000001fff2a7819 */ /* 0x000fe40000011457 */
[C---:B------:R-:W-:Y:S02]  /*0dd0*/  IADD3 R28, P0, R87.reuse, R6, RZ ;  /* 0x00000006571c7210 */ /* 0x040fe40007f1e0ff */
[----:B------:R-:W-:-:S03]  /*0de0*/  IADD3 R40, P1, R87, R7, RZ ;  /* 0x0000000757287210 */ /* 0x000fc60007f3e0ff */
[C---:B------:R-:W-:Y:S01]  /*0df0*/  IMAD.X R29, R42.reuse, 0x1, R8, P0 ;  /* 0x000000012a1d7824 */ /* 0x040fe200000e0608 */
[C---:B------:R-:W-:Y:S01]  /*0e00*/  IADD3 R38, P0, R87.reuse, R9, RZ ;  /* 0x0000000957267210 */ /* 0x040fe20007f1e0ff */
[C---:B------:R-:W-:Y:S01]  /*0e10*/  IMAD.X R41, R42.reuse, 0x1, R10, P1 ;  /* 0x000000012a297824 */ /* 0x040fe200008e060a */
[C---:B------:R-:W-:Y:S02]  /*0e20*/  IADD3 R36, P1, R87.reuse, R62, RZ ;  /* 0x0000003e57247210 */ /* 0x040fe40007f3e0ff */
[----:B------:R0:W2:Y:S01]  /*0e30*/  LDG.E.U8 R45, desc[UR12][R28.64] ;  /* 0x0000000c1c2d7981 */ /* 0x0000a2000c1e1100 */
[C---:B------:R-:W-:Y:S01]  /*0e40*/  IMAD.X R39, R42.reuse, 0x1, R11, P0 ;  /* 0x000000012a277824 */ /* 0x040fe200000e060b */
[C---:B------:R-:W-:Y:S01]  /*0e50*/  IADD3 R34, P0, R87.reuse, R64, RZ ;  /* 0x0000004057227210 */ /* 0x040fe20007f1e0ff */
[C---:B------:R-:W-:Y:S01]  /*0e60*/  IMAD.X R37, R42.reuse, 0x1, R60, P1 ;  /* 0x000000012a257824 */ /* 0x040fe200008e063c */
[C---:B------:R-:W-:Y:S01]  /*0e70*/  IADD3 R30, P2, R87.reuse, R68, RZ ;  /* 0x00000044571e7210 */ /* 0x040fe20007f5e0ff */
[----:B------:R-:W3:Y:S01]  /*0e80*/  LDG.E.U8 R46, desc[UR12][R40.64] ;  /* 0x0000000c282e7981 */ /* 0x000ee2000c1e1100 */
[----:B------:R-:W-:Y:S01]  /*0e90*/  IADD3 R32, P1, R87, R66, RZ ;  /* 0x0000004257207210 */ /* 0x000fe20007f3e0ff */
[----:B------:R-:W-:-:S02]  /*0ea0*/  IMAD.X R35, R42, 0x1, R63, P0 ;  /* 0x000000012a237824 */ /* 0x000fc400000e063f */
[----:B------:R-:W4:Y:S01]  /*0eb0*/  LDG.E.U8 R39, desc[UR12][R38.64] ;  /* 0x0000000c26277981 */ /* 0x000f22000c1e1100 */
[----:B0-----:R-:W-:Y:S01]  /*0ec0*/  IADD3 R28, P0, R87, R70, RZ ;  /* 0x00000046571c7210 */ /* 0x001fe20007f1e0ff */
[C---:B------:R-:W-:Y:S02]  /*0ed0*/  IMAD.X R31, R42.reuse, 0x1, R67, P2 ;  /* 0x000000012a1f7824 */ /* 0x040fe400010e0643 */
[C---:B------:R-:W-:Y:S01]  /*0ee0*/  IMAD.X R33, R42.reuse, 0x1, R65, P1 ;  /* 0x000000012a217824 */ /* 0x040fe200008e0641 */
[----:B------:R-:W5:Y:S01]  /*0ef0*/  LDG.E.U8 R47, desc[UR12][R34.64] ;  /* 0x0000000c222f7981 */ /* 0x000f62000c1e1100 */
[----:B------:R-:W-:-:S03]  /*0f00*/  IMAD.X R29, R42, 0x1, R69, P0 ;  /* 0x000000012a1d7824 */ /* 0x000fc600000e0645 */
[----:B------:R-:W3:Y:S04]  /*0f10*/  LDG.E.U8 R49, desc[UR12][R30.64] ;  /* 0x0000000c1e317981 */ /* 0x000ee8000c1e1100 */
[----:B------:R-:W3:Y:S04]  /*0f20*/  LDG.E.U8 R48, desc[UR12][R36.64] ;  /* 0x0000000c24307981 */ /* 0x000ee8000c1e1100 */
[----:B------:R-:W3:Y:S04]  /*0f30*/  LDG.E.U8 R50, desc[UR12][R32.64] ;  /* 0x0000000c20327981 */ /* 0x000ee8000c1e1100 */
[----:B------:R-:W3:Y:S01]  /*0f40*/  LDG.E.U8 R52, desc[UR12][R28.64] ;  /* 0x0000000c1c347981 */ /* 0x000ee2000c1e1100 */
[----:B------:R-:W-:Y:S01]  /*0f50*/  BAR.SYNC.DEFER_BLOCKING 0x0 ;  /* 0x0000000000007b1d */ /* 0x000fe20000010000 */
[----:B------:R-:W-:-:S05]  /*0f60*/  USHF.R.S32.HI UR9, URZ, 0x1f, UR4 ;  /* 0x0000001f3f097899 */ /* 0x000fca0008011404 */
[----:B--2---:R-:W-:Y:S04]  /*0f70*/  STS.U8 [R92+UR7+0x800], R45 ;  /* 0x0008002d5c007988 */ /* 0x004fe80008000007 */
[----:B----4-:R-:W-:Y:S04]  /*0f80*/  STS.U8 [R92+UR7+0x900], R39 ;  /* 0x000900275c007988 */ /* 0x010fe80008000007 */
[----:B-----5:R-:W-:Y:S04]  /*0f90*/  STS.U8 [R92+UR7+0xa00], R47 ;  /* 0x000a002f5c007988 */ /* 0x020fe80008000007 */
[----:B---3--:R-:W-:Y:S04]  /*0fa0*/  STS.U8 [R92+UR7+0xb00], R49 ;  /* 0x000b00315c007988 */ /* 0x008fe80008000007 */
[----:B------:R-:W-:Y:S04]  /*0fb0*/  STS.U8 [R91+UR7+0x880], R46 ;  /* 0x0008802e5b007988 */ /* 0x000fe80008000007 */
[----:B------:R-:W-:Y:S04]  /*0fc0*/  STS.U8 [R91+UR7+0x980], R48 ;  /* 0x000980305b007988 */ /* 0x000fe80008000007 */
[----:B------:R-:W-:Y:S04]  /*0fd0*/  STS.U8 [R91+UR7+0xa80], R50 ;  /* 0x000a80325b007988 */ /* 0x000fe80008000007 */
[----:B------:R-:W-:Y:S01]  /*0fe0*/  STS.U8 [R91+UR7+0xb80], R52 ;  /* 0x000b80345b007988 */ /* 0x000fe20008000007 */
[----:B------:R-:W-:Y:S06]  /*0ff0*/  BAR.SYNC.DEFER_BLOCKING 0x0 ;  /* 0x0000000000007b1d */ /* 0x000fec0000010000 */
[----:B------:R-:W0:Y:S04]  /*1000*/  LDSM.16.M88.4 R40, [R90+0x800] ;  /* 0x000800005a28783b */ /* 0x000e280000000200 */
[----:B------:R-:W1:Y:S04]  /*1010*/  LDSM.16.MT88.4 R28, [R89] ;  /* 0x00000000591c783b */ /* 0x000e680000004200 */
[----:B------:R-:W2:Y:S01]  /*1020*/  LDSM.16.MT88.4 R32, [R89+0x400] ;  /* 0x000400005920783b */ /* 0x000ea20000004200 */
[----:B0-----:R-:W-:-:S02]  /*1030*/  F2FP.F16.E4M3.UNPACK_B R44, R40 ;  /* 0x00000028ff2c723e */ /* 0x001fc400020006ff */
[----:B------:R-:W-:Y:S01]  /*1040*/  F2FP.F16.E4M3.UNPACK_B R45, R41 ;  /* 0x00000029ff2d723e */ /* 0x000fe200020006ff */
[----:B-1----:R-:W-:Y:S02]  /*1050*/  IMAD.MOV.U32 R36, RZ, RZ, R28 ;  /* 0x000000ffff247224 */ /* 0x002fe400078e001c */
[----:B------:R-:W-:Y:S02]  /*1060*/  IMAD.MOV.U32 R37, RZ, RZ, R30 ;  /* 0x000000ffff257224 */ /* 0x000fe400078e001e */
[----:B--2---:R-:W-:Y:S02]  /*1070*/  IMAD.MOV.U32 R38, RZ, RZ, R32 ;  /* 0x000000ffff267224 */ /* 0x004fe400078e0020 */
[----:B------:R-:W-:Y:S01]  /*1080*/  IMAD.MOV.U32 R39, RZ, RZ, R34 ;  /* 0x000000ffff277224 */ /* 0x000fe200078e0022 */
[----:B------:R-:W-:Y:S01]  /*1090*/  F2FP.F16.E4M3.UNPACK_B R48, R42 ;  /* 0x0000002aff30723e */ /* 0x000fe200020006ff */
[----:B------:R-:W-:Y:S01]  /*10a0*/  IMAD.MOV.U32 R46, RZ, RZ, R32 ;  /* 0x000000ffff2e7224 */ /* 0x000fe200078e0020 */
[----:B------:R-:W-:Y:S01]  /*10b0*/  F2FP.F16.E4M3.UNPACK_B R49, R43 ;  /* 0x0000002bff31723e */ /* 0x000fe200020006ff */
[----:B------:R-:W-:-:S03]  /*10c0*/  IMAD.MOV.U32 R47, RZ, RZ, R34 ;  /* 0x000000ffff2f7224 */ /* 0x000fc600078e0022 */
[----:B------:R-:W-:Y:S07]  /*10d0*/  HMMA.16816.F32 R36, R36, R44, RZ ;  /* 0x0000002c2424723c */ /* 0x000fee00000018ff */
[----:B------:R-:W-:Y:S02]  /*10e0*/  IMAD.MOV.U32 R44, RZ, RZ, R28 ;  /* 0x000000ffff2c7224 */ /* 0x000fe400078e001c */
[----:B------:R-:W-:-:S07]  /*10f0*/  IMAD.MOV.U32 R45, RZ, RZ, R30 ;  /* 0x000000ffff2d7224 */ /* 0x000fce00078e001e */
[----:B------:R-:W-:Y:S01]  /*1100*/  HMMA.16816.F32 R44, R44, R48, RZ ;  /* 0x000000302c2c723c */ /* 0x000fe200000018ff */
[----:B------:R-:W-:Y:S01]  /*1110*/  F2FP.F16.E4M3.UNPACK_B R40, R40.H1 ;  /* 0x00000028ff28723e */ /* 0x000fe200030006ff */
[----:B------:R-:W-:Y:S01]  /*1120*/  IMAD.MOV.U32 R50, RZ, RZ, R33 ;  /* 0x000000ffff327224 */ /* 0x000fe200078e0021 */
[----:B------:R-:W-:Y:S01]  /*1130*/  F2FP.F16.E4M3.UNPACK_B R41, R41.H1 ;  /* 0x00000029ff29723e */ /* 0x000fe200030006ff */
[----:B------:R-:W-:-:S03]  /*1140*/  IMAD.MOV.U32 R51, RZ, RZ, R35 ;  /* 0x000000ffff337224 */ /* 0x000fc600078e0023 */
[----:B------:R-:W-:Y:S02]  /*1150*/  IMAD.MOV.U32 R48, RZ, RZ, R29 ;  /* 0x000000ffff307224 */ /* 0x000fe400078e001d */
[----:B------:R-:W-:-:S07]  /*1160*/  IMAD.MOV.U32 R49, RZ, RZ, R31 ;  /* 0x000000ffff317224 */ /* 0x000fce00078e001f */
[----:B------:R-:W-:Y:S07]  /*1170*/  HMMA.16816.F32 R36, R48, R40, R36 ;  /* 0x000000283024723c */ /* 0x000fee0000001824 */
[----:B------:R-:W-:Y:S01]  /*1180*/  F2FP.F16.E4M3.UNPACK_B R48, R42.H1 ;  /* 0x0000002aff30723e */ /* 0x000fe200030006ff */
[----:B------:R-:W-:Y:S01]  /*1190*/  IMAD.MOV.U32 R40, RZ, RZ, R29 ;  /* 0x000000ffff287224 */ /* 0x000fe200078e001d */
[----:B------:R-:W-:Y:S01]  /*11a0*/  F2FP.F16.E4M3.UNPACK_B R49, R43.H1 ;  /* 0x0000002bff31723e */ /* 0x000fe200030006ff */
[----:B------:R-:W-:-:S02]  /*11b0*/  IMAD.MOV.U32 R41, RZ, RZ, R31 ;  /* 0x000000ffff297224 */ /* 0x000fc400078e001f */
[----:B------:R-:W-:Y:S02]  /*11c0*/  IMAD.MOV.U32 R42, RZ, RZ, R33 ;  /* 0x000000ffff2a7224 */ /* 0x000fe400078e0021 */
[----:B------:R-:W-:-:S07]  /*11d0*/  IMAD.MOV.U32 R43, RZ, RZ, R35 ;  /* 0x000000ffff2b7224 */ /* 0x000fce00078e0023 */
[----:B------:R-:W-:Y:S01]  /*11e0*/  HMMA.16816.F32 R40, R40, R48, R44 ;  /* 0x000000302828723c */ /* 0x000fe2000000182c */
[----:B------:R-:W0:Y:S01]  /*11f0*/  LDSM.16.M88.4 R44, [R90+0xa00] ;  /* 0x000a00005a2c783b */ /* 0x000e220000000200 */
[----:B------:R-:W-:Y:S02]  /*1200*/  IMAD.MOV.U32 R50, RZ, RZ, R32 ;  /* 0x000000ffff327224 */ /* 0x000fe400078e0020 */
[----:B------:R-:W-:-:S03]  /*1210*/  IMAD.MOV.U32 R51, RZ, RZ, R34 ;  /* 0x000000ffff337224 */ /* 0x000fc600078e0022 */
[----:B------:R-:W-:Y:S02]  /*1220*/  IMAD.MOV.U32 R48, RZ, RZ, R28 ;  /* 0x000000ffff307224 */ /* 0x000fe400078e001c */
[----:B------:R-:W-:Y:S02]  /*1230*/  IMAD.MOV.U32 R49, RZ, RZ, R30 ;  /* 0x000000ffff317224 */ /* 0x000fe400078e001e */
[----:B------:R-:W-:Y:S02]  /*1240*/  IMAD.MOV.U32 R54, RZ, RZ, R32 ;  /* 0x000000ffff367224 */ /* 0x000fe400078e0020 */
[----:B------:R-:W-:Y:S02]  /*1250*/  IMAD.MOV.U32 R55, RZ, RZ, R34 ;  /* 0x000000ffff377224 */ /* 0x000fe400078e0022 */
[----:B------:R-:W-:Y:S02]  /*1260*/  IMAD.MOV.U32 R58, RZ, RZ, R33 ;  /* 0x000000ffff3a7224 */ /* 0x000fe400078e0021 */
[----:B------:R-:W-:Y:S01]  /*1270*/  IMAD.MOV.U32 R59, RZ, RZ, R35 ;  /* 0x000000ffff3b7224 */ /* 0x000fe200078e0023 */
[----:B0-----:R-:W-:-:S02]  /*1280*/  F2FP.F16.E4M3.UNPACK_B R52, R44 ;  /* 0x0000002cff34723e */ /* 0x001fc400020006ff */
[----:B------:R-:W-:Y:S02]  /*1290*/  F2FP.F16.E4M3.UNPACK_B R53, R45 ;  /* 0x0000002dff35723e */ /* 0x000fe400020006ff */
[----:B------:R-:W-:Y:S02]  /*12a0*/  F2FP.F16.E4M3.UNPACK_B R56, R46 ;  /* 0x0000002eff38723e */ /* 0x000fe400020006ff */
[----:B------:R-:W-:-:S03]  /*12b0*/  F2FP.F16.E4M3.UNPACK_B R57, R47 ;  /* 0x0000002fff39723e */ /* 0x000fc600020006ff */
[----:B------:R-:W-:Y:S07]  /*12c0*/  HMMA.16816.F32 R48, R48, R52, RZ ;  /* 0x000000343030723c */ /* 0x000fee00000018ff */
[----:B------:R-:W-:Y:S02]  /*12d0*/  IMAD.MOV.U32 R52, RZ, RZ, R28 ;  /* 0x000000ffff347224 */ /* 0x000fe400078e001c */
[----:B------:R-:W-:-:S07]  /*12e0*/  IMAD.MOV.U32 R53, RZ, RZ, R30 ;  /* 0x000000ffff357224 */ /* 0x000fce00078e001e */
[----:B------:R-:W-:Y:S01]  /*12f0*/  HMMA.16816.F32 R52, R52, R56, RZ ;  /* 0x000000383434723c */ /* 0x000fe200000018ff */
[----:B------:R-:W-:Y:S02]  /*1300*/  F2FP.F16.E4M3.UNPACK_B R44, R44.H1 ;  /* 0x0000002cff2c723e */ /* 0x000fe400030006ff */
[----:B------:R-:W-:-:S04]  /*1310*/  F2FP.F16.E4M3.UNPACK_B R45, R45.H1 ;  /* 0x0000002dff2d723e */ /* 0x000fc800030006ff */
[----:B------:R-:W-:Y:S02]  /*1320*/  IMAD.MOV.U32 R56, RZ, RZ, R29 ;  /* 0x000000ffff387224 */ /* 0x000fe400078e001d */
[----:B------:R-:W-:Y:S02]  /*1330*/  IMAD.MOV.U32 R57, RZ, RZ, R31 ;  /* 0x000000ffff397224 */ /* 0x000fe400078e001f */
[----:B------:R-:W-:Y:S01]  /*1340*/  IMAD.MOV.U32 R28, RZ, RZ, R29 ;  /* 0x000000ffff1c7224 */ /* 0x000fe200078e001d */
[----:B------:R-:W-:Y:S01]  /*1350*/  F2FP.F16.E4M3.UNPACK_B R46, R46.H1 ;  /* 0x0000002eff2e723e */ /* 0x000fe200030006ff */
[----:B------:R-:W-:-:S03]  /*1360*/  IMAD.MOV.U32 R29, RZ, RZ, R31 ;  /* 0x000000ffff1d7224 */ /* 0x000fc600078e001f */
[----:B------:R-:W-:Y:S01]  /*1370*/  HMMA.16816.F32 R48, R56, R44, R48 ;  /* 0x0000002c3830723c */ /* 0x000fe20000001830 */
[----:B------:R-:W-:Y:S01]  /*1380*/  F2FP.F16.E4M3.UNPACK_B R47, R47.H1 ;  /* 0x0000002fff2f723e */ /* 0x000fe200030006ff */
[----:B------:R-:W-:Y:S02]  /*1390*/  IMAD.MOV.U32 R30, RZ, RZ, R33 ;  /* 0x000000ffff1e7224 */ /* 0x000fe400078e0021 */
[----:B------:R-:W-:-:S03]  /*13a0*/  IMAD.MOV.U32 R31, RZ, RZ, R35 ;  /* 0x000000ffff1f7224 */ /* 0x000fc600078e0023 */
[----:B------:R-:W-:-:S04]  /*13b0*/  IADD3 R44, P0, R72, UR4, RZ ;  /* 0x00000004482c7c10 */ /* 0x000fc8000ff1e0ff */
[----:B------:R-:W-:Y:S02]  /*13c0*/  IADD3.X R45, R71, UR9, RZ, P0, !PT ;  /* 0x00000009472d7c10 */ /* 0x000fe400087fe4ff */
[----:B------:R-:W-:Y:S01]  /*13d0*/  IADD3 R58, P0, R76, UR4, RZ ;  /* 0x000000044c3a7c10 */ /* 0x000fe2000ff1e0ff */
[----:B------:R-:W-:Y:S03]  /*13e0*/  HMMA.16816.F32 R28, R28, R46, R52 ;  /* 0x0000002e1c1c723c */ /* 0x000fe60000001834 */
[----:B------:R-:W-:Y:S01]  /*13f0*/  IADD3.X R59, R75, UR9, RZ, P0, !PT ;  /* 0x000000094b3b7c10 */ /* 0x000fe200087fe4ff */
[----:B------:R-:W2:Y:S03]  /*1400*/  LDG.E.U8 R45, desc[UR12][R44.64] ;  /* 0x0000000c2c2d7981 */ /* 0x000ea6000c1e1100 */
[----:B------:R-:W-:Y:S01]  /*1410*/  IADD3 R54, P0, R78, UR4, RZ ;  /* 0x000000044e367c10 */ /* 0x000fe2000ff1e0ff */
[----:B------:R-:W3:Y:S01]  /*1420*/  LDG.E.U8 R33, desc[UR12][R58.64] ;  /* 0x0000000c3a217981 */ /* 0x000ee2000c1e1100 */
[----:B------:R-:W-:-:S02]  /*1430*/  IADD3 R34, P1, R74, UR4, RZ ;  /* 0x000000044a227c10 */ /* 0x000fc4000ff3e0ff */
[----:B------:R-:W-:Y:S02]  /*1440*/  IADD3.X R55, R77, UR9, RZ, P0, !PT ;  /* 0x000000094d377c10 */ /* 0x000fe400087fe4ff */
[----:B------:R-:W-:Y:S02]  /*1450*/  IADD3 R56, P0, R80, UR4, RZ ;  /* 0x0000000450387c10 */ /* 0x000fe4000ff1e0ff */
[----:B------:R-:W-:Y:S01]  /*1460*/  IADD3.X R35, R73, UR9, RZ, P1, !PT ;  /* 0x0000000949237c10 */ /* 0x000fe20008ffe4ff */
[----:B------:R-:W4:Y:S01]  /*1470*/  LDG.E.U8 R54, desc[UR12][R54.64] ;  /* 0x0000000c36367981 */ /* 0x000f22000c1e1100 */
[----:B------:R-:W-:Y:S02]  /*1480*/  IADD3.X R57, R79, UR9, RZ, P0, !PT ;  /* 0x000000094f397c10 */ /* 0x000fe400087fe4ff */
[----:B------:R-:W-:Y:S01]  /*1490*/  IADD3 R52, P0, R82, UR4, RZ ;  /* 0x0000000452347c10 */ /* 0x000fe2000ff1e0ff */
[----:B------:R0:W5:Y:S03]  /*14a0*/  LDG.E.U8 R32, desc[UR12][R34.64] ;  /* 0x0000000c22207981 */ /* 0x000166000c1e1100 */
[----:B------:R-:W-:Y:S01]  /*14b0*/  IADD3.X R53, R81, UR9, RZ, P0, !PT ;  /* 0x0000000951357c10 */ /* 0x000fe200087fe4ff */
[----:B------:R-:W4:Y:S04]  /*14c0*/  LDG.E.U8 R47, desc[UR12][R56.64] ;  /* 0x0000000c382f7981 */ /* 0x000f28000c1e1100 */
[----:B------:R1:W5:Y:S01]  /*14d0*/  LDG.E.U8 R46, desc[UR12][R52.64] ;  /* 0x0000000c342e7981 */ /* 0x000362000c1e1100 */
[----:B0-----:R-:W-:-:S04]  /*14e0*/  IADD3 R34, P0, R84, UR4, RZ ;  /* 0x0000000454227c10 */ /* 0x001fc8000ff1e0ff */
[----:B------:R-:W-:-:S06]  /*14f0*/  IADD3.X R35, R83, UR9, RZ, P0, !PT ;  /* 0x0000000953237c10 */ /* 0x000fcc00087fe4ff */
[----:B------:R0:W2:Y:S01]  /*1500*/  LDG.E.U8 R35, desc[UR12][R34.64] ;  /* 0x0000000c22237981 */ /* 0x0000a2000c1e1100 */
[----:B------:R-:W-:-:S04]  /*1510*/  IADD3 R58, P0, R86, UR4, RZ ;  /* 0x00000004563a7c10 */ /* 0x000fc8000ff1e0ff */
[----:B------:R-:W-:-:S05]  /*1520*/  IADD3.X R59, R85, UR9, RZ, P0, !PT ;  /* 0x00000009553b7c10 */ /* 0x000fca00087fe4ff */
[----:B------:R4:W5:Y:S01]  /*1530*/  LDG.E.U8 R58, desc[UR12][R58.64] ;  /* 0x0000000c3a3a7981 */ /* 0x000962000c1e1100 */
[----:B------:R-:W-:Y:S01]  /*1540*/  BAR.SYNC.DEFER_BLOCKING 0x0 ;  /* 0x0000000000007b1d */ /* 0x000fe20000010000 */
[----:B------:R-:W-:-:S04]  /*1550*/  LEA R44, P0, R5, UR5, 0x1 ;  /* 0x00000005052c7c11 */ /* 0x000fc8000f8008ff */
[----:B-1----:R-:W-:Y:S01]  /*1560*/  IADD3 R52, P1, R44, 0x9, RZ ;  /* 0x000000092c347810 */ /* 0x002fe20007f3e0ff */
[----:B0-----:R-:W-:-:S03]  /*1570*/  IMAD.X R34, RZ, RZ, UR6, P0 ;  /* 0x00000006ff227e24 */ /* 0x001fc600080e06ff */
[C---:B------:R-:W-:Y:S02]  /*1580*/  ISETP.GT.U32.AND P2, PT, R52.reuse, R3, PT ;  /* 0x000000033400720c */ /* 0x040fe40003f44070 */
[----:B------:R-:W-:Y:S02]  /*1590*/  ISETP.GT.U32.AND P3, PT, R52, R93, PT ;  /* 0x0000005d3400720c */ /* 0x000fe40003f64070 */
[----:B------:R-:W-:Y:S01]  /*15a0*/  IADD3 R52, P4, R44, 0x10, RZ ;  /* 0x000000102c347810 */ /* 0x000fe20007f9e0ff */
[----:B------:R-:W-:-:S03]  /*15b0*/  IMAD.X R53, RZ, RZ, R34, P1 ;  /* 0x000000ffff357224 */ /* 0x000fc600008e0622 */
[C---:B------:R-:W-:Y:S02]  /*15c0*/  ISETP.GT.U32.AND P0, PT, R52.reuse, R3, PT ;  /* 0x000000033400720c */ /* 0x040fe40003f04070 */
[----:B------:R-:W-:Y:S02]  /*15d0*/  ISETP.GT.U32.AND P1, PT, R52, R93, PT ;  /* 0x0000005d3400720c */ /* 0x000fe40003f24070 */
[----:B------:R-:W-:Y:S01]  /*15e0*/  ISETP.GT.U32.AND.EX P2, PT, R53, RZ, PT, P2 ;  /* 0x000000ff3500720c */ /* 0x000fe20003f44120 */
[----:B------:R-:W-:Y:S01]  /*15f0*/  FMUL R43, R43, UR10 ;  /* 0x0000000a2b2b7c20 */ /* 0x000fe20008400000 */
[----:B------:R-:W-:Y:S01]  /*1600*/  ISETP.GT.U32.AND.EX P3, PT, R53, RZ, PT, P3 ;  /* 0x000000ff3500720c */ /* 0x000fe20003f64130 */
[----:B------:R-:W-:Y:S01]  /*1610*/  FMUL R51, R51, UR10 ;  /* 0x0000000a33337c20 */ /* 0x000fe20008400000 */
        /* <DEDUP_REMOVED lines=8> */
[----:B---3--:R0:W-:Y:S02]  /*16a0*/  STS.U8 [R92+UR7+0x900], R33 ;  /* 0x000900215c007988 */ /* 0x0081e40008000007 */
[----:B0-----:R-:W-:Y:S01]  /*16b0*/  IMAD.X R33, RZ, RZ, R34, P4 ;  /* 0x000000ffff217224 */ /* 0x001fe200020e0622 */
[----:B------:R-:W-:-:S04]  /*16c0*/  IADD3 R52, P4, R44, 0x11, RZ ;  /* 0x000000112c347810 */ /* 0x000fc80007f9e0ff */
[C---:B------:R-:W-:Y:S02]  /*16d0*/  ISETP.GT.U32.AND.EX P0, PT, R33.reuse, RZ, PT, P0 ;  /* 0x000000ff2100720c */ /* 0x040fe40003f04100 */
[----:B------:R-:W-:Y:S01]  /*16e0*/  ISETP.GT.U32.AND.EX P1, PT, R33, RZ, PT, P1 ;  /* 0x000000ff2100720c */ /* 0x000fe20003f24110 */
[----:B------:R-:W-:-:S05]  /*16f0*/  FMUL R33, R41, UR10 ;  /* 0x0000000a29217c20 */ /* 0x000fca0008400000 */
[----:B------:R-:W-:Y:S02]  /*1700*/  FSEL R33, R33, -INF , !P2 ;  /* 0xff80000021217808 */ /* 0x000fe40005000000 */
[C---:B------:R-:W-:Y:S01]  /*1710*/  ISETP.GT.U32.AND P2, PT, R52.reuse, R3, PT ;  /* 0x000000033400720c */ /* 0x040fe20003f44070 */
[----:B--2---:R0:W-:Y:S02]  /*1720*/  STS.U8 [R92+UR7+0xb00], R35 ;  /* 0x000b00235c007988 */ /* 0x0041e40008000007 */
[----:B0-----:R-:W-:Y:S01]  /*1730*/  IMAD.X R35, RZ, RZ, R34, P4 ;  /* 0x000000ffff237224 */ /* 0x001fe200020e0622 */
[----:B------:R-:W-:Y:S01]  /*1740*/  ISETP.GT.U32.AND P4, PT, R52, R93, PT ;  /* 0x0000005d3400720c */ /* 0x000fe20003f84070 */
[----:B------:R-:W-:Y:S01]  /*1750*/  FMUL R52, R50, UR10 ;  /* 0x0000000a32347c20 */ /* 0x000fe20008400000 */
[----:B------:R-:W-:Y:S02]  /*1760*/  FSEL R50, R43, -INF , !P3 ;  /* 0xff8000002b327808 */ /* 0x000fe40005800000 */
[----:B------:R-:W-:-:S02]  /*1770*/  IADD3 R56, P3, R44, 0x18, RZ ;  /* 0x000000182c387810 */ /* 0x000fc40007f7e0ff */
[C---:B------:R-:W-:Y:S02]  /*1780*/  ISETP.GT.U32.AND.EX P4, PT, R35.reuse, RZ, PT, P4 ;  /* 0x000000ff2300720c */ /* 0x040fe40003f84140 */
[----:B------:R-:W-:Y:S01]  /*1790*/  ISETP.GT.U32.AND.EX P2, PT, R35, RZ, PT, P2 ;  /* 0x000000ff2300720c */ /* 0x000fe20003f44120 */
[----:B------:R-:W-:Y:S01]  /*17a0*/  IMAD.X R35, RZ, RZ, R34, P3 ;  /* 0x000000ffff237224 */ /* 0x000fe200018e0622 */
[----:B------:R-:W-:Y:S02]  /*17b0*/  FSEL R52, R52, -INF , !P1 ;  /* 0xff80000034347808 */ /* 0x000fe40004800000 */
[C---:B------:R-:W-:Y:S02]  /*17c0*/  ISETP.GT.U32.AND P1, PT, R56.reuse, R3, PT ;  /* 0x000000033800720c */ /* 0x040fe40003f24070 */
[----:B------:R-:W-:Y:S02]  /*17d0*/  ISETP.GT.U32.AND P3, PT, R56, R93, PT ;  /* 0x0000005d3800720c */ /* 0x000fe40003f64070 */
[----:B------:R-:W-:-:S02]  /*17e0*/  FSEL R56, R51, -INF , !P4 ;  /* 0xff80000033387808 */ /* 0x000fc40006000000 */
[C---:B------:R-:W-:Y:S02]  /*17f0*/  IADD3 R98, P4, R44.reuse, 0x8, RZ ;  /* 0x000000082c627810 */ /* 0x040fe40007f9e0ff */
[C---:B------:R-:W-:Y:S02]  /*1800*/  ISETP.GT.U32.AND.EX P3, PT, R35.reuse, RZ, PT, P3 ;  /* 0x000000ff2300720c */ /* 0x040fe40003f64130 */
[----:B------:R-:W-:Y:S01]  /*1810*/  ISETP.GT.U32.AND.EX P1, PT, R35, RZ, PT, P1 ;  /* 0x000000ff2300720c */ /* 0x000fe20003f24110 */
[----:B------:R-:W-:Y:S01]  /*1820*/  IMAD.X R35, RZ, RZ, R34, P4 ;  /* 0x000000ffff237224 */ /* 0x000fe200020e0622 */
[-C--:B------:R-:W-:Y:S02]  /*1830*/  ISETP.GE.U32.AND P4, PT, R44, R93.reuse, PT ;  /* 0x0000005d2c00720c */ /* 0x080fe40003f86070 */
[----:B------:R-:W-:Y:S02]  /*1840*/  FSEL R30, R30, -INF , !P3 ;  /* 0xff8000001e1e7808 */ /* 0x000fe40005800000 */
[----:B------:R-:W-:-:S02]  /*1850*/  ISETP.GT.U32.AND P3, PT, R44, R93, PT ;  /* 0x0000005d2c00720c */ /* 0x000fc40003f64070 */
[C---:B------:R-:W-:Y:S02]  /*1860*/  ISETP.GE.U32.AND.EX P4, PT, R34.reuse, RZ, PT, P4 ;  /* 0x000000ff2200720c */ /* 0x040fe40003f86140 */
[----:B------:R-:W-:Y:S02]  /*1870*/  ISETP.GT.U32.AND.EX P3, PT, R34, RZ, PT, P3 ;  /* 0x000000ff2200720c */ /* 0x000fe40003f64130 */
[----:B------:R-:W-:Y:S02]  /*1880*/  FSEL R39, R39, -INF , !P4 ;  /* 0xff80000027277808 */ /* 0x000fe40006000000 */
[-C--:B------:R-:W-:Y:S02]  /*1890*/  ISETP.GT.U32.AND P4, PT, R44, R3.reuse, PT ;  /* 0x000000032c00720c */ /* 0x080fe40003f84070 */
[----:B------:R-:W-:Y:S02]  /*18a0*/  FSEL R38, R38, -INF , !P3 ;  /* 0xff80000026267808 */ /* 0x000fe40005800000 */
[----:B------:R-:W-:-:S02]  /*18b0*/  ISETP.GT.U32.AND P3, PT, R98, R3, PT ;  /* 0x000000036200720c */ /* 0x000fc40003f64070 */
[----:B------:R-:W-:Y:S01]  /*18c0*/  ISETP.GT.U32.AND.EX P4, PT, R34, RZ, PT, P4 ;  /* 0x000000ff2200720c */ /* 0x000fe20003f84140 */
[----:B------:R-:W-:Y:S01]  /*18d0*/  FMUL R41, R36, UR10 ;  /* 0x0000000a24297c20 */ /* 0x000fe20008400000 */
[----:B------:R-:W-:Y:S01]  /*18e0*/  ISETP.GT.U32.AND.EX P3, PT, R35, RZ, PT, P3 ;  /* 0x000000ff2300720c */ /* 0x000fe20003f64130 */
[----:B------:R-:W-:Y:S01]  /*18f0*/  FMUL R35, R40, UR10 ;  /* 0x0000000a28237c20 */ /* 0x000fe20008400000 */
[----:B------:R-:W-:Y:S02]  /*1900*/  FSEL R36, R42, -INF , !P4 ;  /* 0xff8000002a247808 */ /* 0x000fe40006000000 */
[----:B------:R-:W-:Y:S02]  /*1910*/  FMNMX R43, R38, R39, !PT ;  /* 0x00000027262b7209 */ /* 0x000fe40007800000 */
[----:B------:R-:W-:Y:S02]  /*1920*/  FSEL R35, R35, -INF , !P3 ;  /* 0xff80000023237808 */ /* 0x000fe40005800000 */
[----:B------:R-:W-:-:S02]  /*1930*/  FMNMX R43, R36, R43, !PT ;  /* 0x0000002b242b7209 */ /* 0x000fc40007800000 */
[C---:B------:R-:W-:Y:S02]  /*1940*/  ISETP.GE.U32.AND P3, PT, R44.reuse, R3, PT ;  /* 0x000000032c00720c */ /* 0x040fe40003f66070 */
[----:B------:R-:W-:Y:S02]  /*1950*/  FSEL R41, R41, -INF , !P4 ;  /* 0xff80000029297808 */ /* 0x000fe40006000000 */
[----:B------:R-:W-:Y:S02]  /*1960*/  IADD3 R44, P4, R44, 0x19, RZ ;  /* 0x000000192c2c7810 */ /* 0x000fe40007f9e0ff */
[----:B------:R-:W-:-:S03]  /*1970*/  FMNMX R43, R50, R43, !PT ;  /* 0x0000002b322b7209 */ /* 0x000fc60007800000 */
[----:B------:R-:W-:Y:S01]  /*1980*/  IMAD.X R42, RZ, RZ, R34, P4 ;  /* 0x000000ffff2a7224 */ /* 0x000fe200020e0622 */
[----:B------:R-:W-:Y:S02]  /*1990*/  ISETP.GT.U32.AND P4, PT, R44, R93, PT ;  /* 0x0000005d2c00720c */ /* 0x000fe40003f84070 */
[----:B------:R-:W-:Y:S02]  /*19a0*/  FMNMX R43, R52, R43, !PT ;  /* 0x0000002b342b7209 */ /* 0x000fe40007800000 */
[----:B------:R-:W-:Y:S02]  /*19b0*/  ISETP.GT.U32.AND.EX P4, PT, R42, RZ, PT, P4 ;  /* 0x000000ff2a00720c */ /* 0x000fe40003f84140 */
[----:B------:R-:W-:Y:S02]  /*19c0*/  FMNMX R43, R56, R43, !PT ;  /* 0x0000002b382b7209 */ /* 0x000fe40007800000 */
[----:B------:R-:W-:Y:S02]  /*19d0*/  ISETP.GE.U32.AND.EX P3, PT, R34, RZ, PT, P3 ;  /* 0x000000ff2200720c */ /* 0x000fe40003f66130 */
[----:B------:R-:W-:-:S02]  /*19e0*/  FSEL R34, R31, -INF , !P4 ;  /* 0xff8000001f227808 */ /* 0x000fc40006000000 */
[----:B------:R-:W-:Y:S01]  /*19f0*/  FMNMX R43, R30, R43, !PT ;  /* 0x0000002b1e2b7209 */ /* 0x000fe20007800000 */
[----:B------:R-:W-:-:S03]  /*1a00*/  FMUL R31, R37, UR10 ;  /* 0x0000000a251f7c20 */ /* 0x000fc60008400000 */
[----:B------:R-:W-:Y:S02]  /*1a10*/  FMNMX R40, R34, R43, !PT ;  /* 0x0000002b22287209 */ /* 0x000fe40007800000 */
[----:B------:R-:W-:Y:S02]  /*1a20*/  ISETP.GT.U32.AND P4, PT, R44, R3, PT ;  /* 0x000000032c00720c */ /* 0x000fe40003f84070 */
[----:B------:R-:W-:Y:S01]  /*1a30*/  FSEL R31, R31, -INF , !P3 ;  /* 0xff8000001f1f7808 */ /* 0x000fe20005800000 */
[----:B------:R-:W0:Y:S01]  /*1a40*/  SHFL.BFLY PT, R37, R40, 0x2, 0x1f ;  /* 0x0c401f0028257f89 */ /* 0x000e2200000e0000 */
[----:B------:R-:W-:Y:S02]  /*1a50*/  ISETP.GT.U32.AND.EX P3, PT, R42, RZ, PT, P4 ;  /* 0x000000ff2a00720c */ /* 0x000fe40003f64140 */
[----:B------:R-:W-:Y:S01]  /*1a60*/  FMNMX R42, R41, R31, !PT ;  /* 0x0000001f292a7209 */ /* 0x000fe20007800000 */
[----:B------:R1:W-:Y:S03]  /*1a70*/  STS.U8 [R92+UR7+0x800], R45 ;  /* 0x0008002d5c007988 */ /* 0x0003e60008000007 */
[----:B------:R-:W-:Y:S01]  /*1a80*/  FMNMX R42, R35, R42, !PT ;  /* 0x0000002a232a7209 */ /* 0x000fe20007800000 */
[----:B-1----:R-:W-:-:S03]  /*1a90*/  FMUL R45, R48, UR10 ;  /* 0x0000000a302d7c20 */ /* 0x002fc60008400000 */
[----:B------:R-:W-:Y:S02]  /*1aa0*/  FMNMX R42, R33, R42, !PT ;  /* 0x0000002a212a7209 */ /* 0x000fe40007800000 */
[----:B------:R-:W-:Y:S02]  /*1ab0*/  FSEL R45, R45, -INF , !P0 ;  /* 0xff8000002d2d7808 */ /* 0x000fe40004000000 */
[----:B------:R-:W-:Y:S02]  /*1ac0*/  FSEL R49, R49, -INF , !P2 ;  /* 0xff80000031317808 */ /* 0x000fe40005000000 */
[----:B------:R-:W-:Y:S01]  /*1ad0*/  FMNMX R42, R45, R42, !PT ;  /* 0x0000002a2d2a7209 */ /* 0x000fe20007800000 */
[----:B----4-:R1:W-:Y:S03]  /*1ae0*/  STS.U8 [R92+UR7+0xa00], R47 ;  /* 0x000a002f5c007988 */ /* 0x0103e60008000007 */
[----:B------:R-:W-:-:S02]  /*1af0*/  FMNMX R42, R49, R42, !PT ;  /* 0x0000002a312a7209 */ /* 0x000fc40007800000 */
[----:B0-----:R-:W-:Y:S02]  /*1b00*/  FMNMX R40, R40, R37, !PT ;  /* 0x0000002528287209 */ /* 0x001fe40007800000 */
[----:B-1----:R-:W-:Y:S02]  /*1b10*/  FSEL R47, R28, -INF , !P1 ;  /* 0xff8000001c2f7808 */ /* 0x002fe40004800000 */
[----:B------:R-:W-:Y:S02]  /*1b20*/  FSEL R37, R29, -INF , !P3 ;  /* 0xff8000001d257808 */ /* 0x000fe40005800000 */
[----:B------:R-:W-:-:S04]  /*1b30*/  FMNMX R42, R47, R42, !PT ;  /* 0x0000002a2f2a7209 */ /* 0x000fc80007800000 */
[----:B------:R-:W-:-:S05]  /*1b40*/  FMNMX R42, R37, R42, !PT ;  /* 0x0000002a252a7209 */ /* 0x000fca0007800000 */
[----:B------:R-:W0:Y:S04]  /*1b50*/  SHFL.BFLY PT, R29, R42, 0x2, 0x1f ;  /* 0x0c401f002a1d7f89 */ /* 0x000e2800000e0000 */
[----:B------:R-:W1:Y:S01]  /*1b60*/  SHFL.BFLY PT, R43, R40, 0x1, 0x1f ;  /* 0x0c201f00282b7f89 */ /* 0x000e6200000e0000 */
[----:B0-----:R-:W-:-:S05]  /*1b70*/  FMNMX R28, R42, R29, !PT ;  /* 0x0000001d2a1c7209 */ /* 0x001fca0007800000 */
[----:B------:R-:W0:Y:S01]  /*1b80*/  SHFL.BFLY PT, R29, R28, 0x1, 0x1f ;  /* 0x0c201f001c1d7f89 */ /* 0x000e2200000e0000 */
[----:B-1----:R-:W-:-:S04]  /*1b90*/  FMNMX R43, R40, R43, !PT ;  /* 0x0000002b282b7209 */ /* 0x002fc80007800000 */
[----:B------:R-:W-:-:S05]  /*1ba0*/  FMNMX R43, R43, R96, !PT ;  /* 0x000000602b2b7209 */ /* 0x000fca0007800000 */
[--C-:B------:R-:W-:Y:S01]  /*1bb0*/  FADD R38, R38, -R43.reuse ;  /* 0x8000002b26267221 */ /* 0x100fe20000000000 */
[----:B------:R-:W-:-:S03]  /*1bc0*/  FADD R30, R30, -R43 ;  /* 0x8000002b1e1e7221 */ /* 0x000fc60000000000 */
[----:B------:R-:W-:Y:S01]  /*1bd0*/  FMUL R44, R38, 1.4426950216293334961 ;  /* 0x3fb8aa3b262c7820 */ /* 0x000fe20000400000 */
[----:B------:R-:W-:Y:S01]  /*1be0*/  FADD R38, R39, -R43 ;  /* 0x8000002b27267221 */ /* 0x000fe20000000000 */
[----:B0-----:R-:W-:-:S04]  /*1bf0*/  FMNMX R42, R28, R29, !PT ;  /* 0x0000001d1c2a7209 */ /* 0x001fc80007800000 */
[----:B------:R-:W-:Y:S01]  /*1c00*/  FMNMX R42, R42, R97, !PT ;  /* 0x000000612a2a7209 */ /* 0x000fe20007800000 */
[----:B------:R-:W-:-:S04]  /*1c10*/  FMUL R57, R30, 1.4426950216293334961 ;  /* 0x3fb8aa3b1e397820 */ /* 0x000fc80000400000 */
[--C-:B------:R-:W-:Y:S01]  /*1c20*/  FADD R41, R41, -R42.reuse ;  /* 0x8000002a29297221 */ /* 0x100fe20000000000 */
[--C-:B------:R-:W-:Y:S01]  /*1c30*/  FADD R31, R31, -R42.reuse ;  /* 0x8000002a1f1f7221 */ /* 0x100fe20000000000 */
[----:B------:R-:W-:Y:S01]  /*1c40*/  FMUL R48, R38, 1.4426950216293334961 ;  /* 0x3fb8aa3b26307820 */ /* 0x000fe20000400000 */
[--C-:B------:R-:W-:Y:S01]  /*1c50*/  FADD R36, R36, -R43.reuse ;  /* 0x8000002b24247221 */ /* 0x100fe20000000000 */
[----:B------:R-:W-:Y:S01]  /*1c60*/  FMUL R30, R41, 1.4426950216293334961 ;  /* 0x3fb8aa3b291e7820 */ /* 0x000fe20000400000 */
[----:B------:R-:W-:Y:S01]  /*1c70*/  FMUL R41, R31, 1.4426950216293334961 ;  /* 0x3fb8aa3b1f297820 */ /* 0x000fe20000400000 */
[----:B------:R0:W-:Y:S01]  /*1c80*/  MUFU.EX2 R39, R44 ;  /* 0x0000002c00277308 */ /* 0x0001e20000000800 */
[----:B------:R-:W-:Y:S01]  /*1c90*/  FMUL R36, R36, 1.4426950216293334961 ;  /* 0x3fb8aa3b24247820 */ /* 0x000fe20000400000 */
[----:B------:R-:W-:Y:S01]  /*1ca0*/  FADD R50, R50, -R43 ;  /* 0x8000002b32327221 */ /* 0x000fe20000000000 */
[----:B------:R-:W-:-:S05]  /*1cb0*/  FADD R31, R35, -R42 ;  /* 0x8000002a231f7221 */ /* 0x000fca0000000000 */
[----:B------:R-:W1:Y:S01]  /*1cc0*/  MUFU.EX2 R40, R48 ;  /* 0x0000003000287308 */ /* 0x000e620000000800 */
[----:B------:R-:W-:Y:S01]  /*1cd0*/  FMUL R50, R50, 1.4426950216293334961 ;  /* 0x3fb8aa3b32327820 */ /* 0x000fe20000400000 */
[----:B------:R-:W-:-:S06]  /*1ce0*/  FADD R33, R33, -R42 ;  /* 0x8000002a21217221 */ /* 0x000fcc0000000000 */
[----:B------:R-:W-:Y:S08]  /*1cf0*/  MUFU.EX2 R30, R30 ;  /* 0x0000001e001e7308 */ /* 0x000ff00000000800 */
[----:B------:R-:W2:Y:S01]  /*1d00*/  MUFU.EX2 R35, R41 ;  /* 0x0000002900237308 */ /* 0x000ea20000000800 */
[----:B------:R-:W-:-:S07]  /*1d10*/  FMUL R31, R31, 1.4426950216293334961 ;  /* 0x3fb8aa3b1f1f7820 */ /* 0x000fce0000400000 */
[----:B------:R3:W4:Y:S01]  /*1d20*/  MUFU.EX2 R38, R36 ;  /* 0x0000002400267308 */ /* 0x0007220000000800 */
[--C-:B------:R-:W-:Y:S01]  /*1d30*/  FADD R45, R45, -R42.reuse ;  /* 0x8000002a2d2d7221 */ /* 0x100fe20000000000 */
[----:B0-----:R-:W-:Y:S01]  /*1d40*/  FMUL R44, R33, 1.4426950216293334961 ;  /* 0x3fb8aa3b212c7820 */ /* 0x001fe20000400000 */
[----:B------:R-:W-:-:S05]  /*1d50*/  FADD R49, R49, -R42 ;  /* 0x8000002a31317221 */ /* 0x000fca0000000000 */
[----:B------:R-:W0:Y:S01]  /*1d60*/  MUFU.EX2 R51, R50 ;  /* 0x0000003200337308 */ /* 0x000e220000000800 */
[----:B---3--:R-:W-:Y:S01]  /*1d70*/  FMUL R36, R45, 1.4426950216293334961 ;  /* 0x3fb8aa3b2d247820 */ /* 0x008fe20000400000 */
[--C-:B------:R-:W-:Y:S01]  /*1d80*/  FADD R52, R52, -R43.reuse ;  /* 0x8000002b34347221 */ /* 0x100fe20000000000 */
[----:B------:R-:W-:Y:S01]  /*1d90*/  FADD R56, R56, -R43 ;  /* 0x8000002b38387221 */ /* 0x000fe20000000000 */
[----:B-1----:R-:W-:Y:S01]  /*1da0*/  FADD R33, R39, R40 ;  /* 0x0000002827217221 */ /* 0x002fe20000000000 */
[----:B------:R-:W-:Y:S01]  /*1db0*/  FMUL R49, R49, 1.4426950216293334961 ;  /* 0x3fb8aa3b31317820 */ /* 0x000fe20000400000 */
[----:B------:R-:W-:Y:S02]  /*1dc0*/  F2FP.SATFINITE.E4M3.F32.PACK_AB_MERGE_C R39, R40, R39, RZ ;  /* 0x000000272827723e */ /* 0x000fe400048070ff */
[----:B------:R-:W1:Y:S01]  /*1dd0*/  MUFU.EX2 R31, R31 ;  /* 0x0000001f001f7308 */ /* 0x000e620000000800 */
[--C-:B------:R-:W-:Y:S01]  /*1de0*/  FADD R47, R47, -R42.reuse ;  /* 0x8000002a2f2f7221 */ /* 0x100fe20000000000 */
[----:B------:R-:W-:Y:S01]  /*1df0*/  FADD R37, R37, -R42 ;  /* 0x8000002a25257221 */ /* 0x000fe20000000000 */
[----:B--2---:R-:W-:Y:S01]  /*1e00*/  FADD R40, R30, R35 ;  /* 0x000000231e287221 */ /* 0x004fe20000000000 */
[----:B------:R-:W-:Y:S01]  /*1e10*/  FADD R34, R34, -R43 ;  /* 0x8000002b22227221 */ /* 0x000fe20000000000 */
[----:B------:R-:W-:Y:S01]  /*1e20*/  FMUL R29, R52, 1.4426950216293334961 ;  /* 0x3fb8aa3b341d7820 */ /* 0x000fe20000400000 */
[----:B------:R-:W-:-:S02]  /*1e30*/  FMUL R28, R56, 1.4426950216293334961 ;  /* 0x3fb8aa3b381c7820 */ /* 0x000fc40000400000 */
[----:B------:R-:W2:Y:S01]  /*1e40*/  MUFU.EX2 R44, R44 ;  /* 0x0000002c002c7308 */ /* 0x000ea20000000800 */
[----:B------:R-:W-:Y:S01]  /*1e50*/  F2FP.SATFINITE.E4M3.F32.PACK_AB_MERGE_C R35, R35, R30, RZ ;  /* 0x0000001e2323723e */ /* 0x000fe200048070ff */
[----:B----4-:R-:W-:Y:S01]  /*1e60*/  FADD R30, R38, R33 ;  /* 0x00000021261e7221 */ /* 0x010fe20000000000 */
[----:B------:R-:W-:Y:S01]  /*1e70*/  FMUL R47, R47, 1.4426950216293334961 ;  /* 0x3fb8aa3b2f2f7820 */ /* 0x000fe20000400000 */
[----:B------:R-:W-:Y:S01]  /*1e80*/  FMUL R37, R37, 1.4426950216293334961 ;  /* 0x3fb8aa3b25257820 */ /* 0x000fe20000400000 */
[----:B------:R-:W-:-:S03]  /*1e90*/  FMUL R34, R34, 1.4426950216293334961 ;  /* 0x3fb8aa3b22227820 */ /* 0x000fc60000400000 */
[----:B------:R-:W-:Y:S01]  /*1ea0*/  MUFU.EX2 R36, R36 ;  /* 0x0000002400247308 */ /* 0x000fe20000000800 */
[C---:B0-----:R-:W-:Y:S01]  /*1eb0*/  F2FP.SATFINITE.E4M3.F32.PACK_AB_MERGE_C R38, R51.reuse, R38, RZ ;  /* 0x000000263326723e */ /* 0x041fe200048070ff */
[----:B------:R-:W-:-:S06]  /*1ec0*/  FADD R30, R51, R30 ;  /* 0x0000001e331e7221 */ /* 0x000fcc0000000000 */
[----:B------:R-:W0:Y:S01]  /*1ed0*/  MUFU.EX2 R59, R49 ;  /* 0x00000031003b7308 */ /* 0x000e220000000800 */
[----:B-----5:R3:W-:Y:S04]  /*1ee0*/  STS.U8 [R91+UR7+0x880], R32 ;  /* 0x000880205b007988 */ /* 0x0207e80008000007 */
[----:B------:R-:W-:Y:S03]  /*1ef0*/  STS.U8 [R91+UR7+0x980], R54 ;  /* 0x000980365b007988 */ /* 0x000fe60008000007 */
[----:B------:R-:W-:Y:S01]  /*1f00*/  MUFU.EX2 R29, R29 ;  /* 0x0000001d001d7308 */ /* 0x000fe20000000800 */
[----:B------:R-:W-:Y:S04]  /*1f10*/  STS.U8 [R91+UR7+0xa80], R46 ;  /* 0x000a802e5b007988 */ /* 0x000fe80008000007 */
[----:B------:R-:W-:Y:S03]  /*1f20*/  STS.U8 [R91+UR7+0xb80], R58 ;  /* 0x000b803a5b007988 */ /* 0x000fe60008000007 */
[----:B------:R-:W-:Y:S01]  /*1f30*/  MUFU.EX2 R28, R28 ;  /* 0x0000001c001c7308 */ /* 0x000fe20000000800 */
[----:B-1----:R-:W-:-:S07]  /*1f40*/  FADD R33, R31, R40 ;  /* 0x000000281f217221 */ /* 0x002fce0000000000 */
[----:B------:R-:W-:Y:S08]  /*1f50*/  MUFU.EX2 R52, R47 ;  /* 0x0000002f00347308 */ /* 0x000ff00000000800 */
[----:B------:R-:W1:Y:S08]  /*1f60*/  MUFU.EX2 R51, R37 ;  /* 0x0000002500337308 */ /* 0x000e700000000800 */
[----:B------:R-:W-:Y:S08]  /*1f70*/  MUFU.EX2 R57, R57 ;  /* 0x0000003900397308 */ /* 0x000ff00000000800 */
[----:B------:R1:W4:Y:S01]  /*1f80*/  MUFU.EX2 R50, R34 ;  /* 0x0000002200327308 */ /* 0x0003220000000800 */
[C---:B--2---:R-:W-:Y:S01]  /*1f90*/  F2FP.SATFINITE.E4M3.F32.PACK_AB_MERGE_C R40, R44.reuse, R31, RZ ;  /* 0x0000001f2c28723e */ /* 0x044fe200048070ff */
[----:B------:R-:W-:Y:S01]  /*1fa0*/  FADD R31, R44, R33 ;  /* 0x000000212c1f7221 */ /* 0x000fe20000000000 */
[----:B------:R-:W-:-:S02]  /*1fb0*/  F2FP.F16.E4M3.UNPACK_B R39, R39 ;  /* 0x00000027ff27723e */ /* 0x000fc400020006ff */
[----:B------:R-:W-:Y:S02]  /*1fc0*/  F2FP.F16.E4M3.UNPACK_B R38, R38 ;  /* 0x00000026ff26723e */ /* 0x000fe400020006ff */
[----:B0-----:R-:W-:Y:S02]  /*1fd0*/  F2FP.SATFINITE.E4M3.F32.PACK_AB_MERGE_C R33, R59, R36, RZ ;  /* 0x000000243b21723e */ /* 0x001fe400048070ff */
[----:B------:R-:W-:Y:S02]  /*1fe0*/  F2FP.F16.E4M3.UNPACK_B R35, R35 ;  /* 0x00000023ff23723e */ /* 0x000fe400020006ff */
[----:B------:R-:W-:Y:S02]  /*1ff0*/  F2FP.F16.E4M3.UNPACK_B R40, R40 ;  /* 0x00000028ff28723e */ /* 0x000fe400020006ff */
[----:B------:R-:W-:Y:S02]  /*2000*/  SEL R41, R39, R38, !P5 ;  /* 0x0000002627297207 */ /* 0x000fe40006800000 */
[----:B------:R-:W-:-:S02]  /*2010*/  SEL R53, R38, R39, !P5 ;  /* 0x0000002726357207 */ /* 0x000fc40006800000 */
[----:B------:R-:W-:Y:S02]  /*2020*/  F2FP.F16.E4M3.UNPACK_B R39, R33 ;  /* 0x00000021ff27723e */ /* 0x000fe400020006ff */
[----:B------:R-:W-:Y:S02]  /*2030*/  SEL R99, R35, R40, !P5 ;  /* 0x0000002823637207 */ /* 0x000fe40006800000 */
[----:B------:R-:W-:Y:S02]  /*2040*/  SEL R55, R40, R35, !P5 ;  /* 0x0000002328377207 */ /* 0x000fe40006800000 */
[----:B-1----:R-:W-:Y:S02]  /*2050*/  F2FP.SATFINITE.E4M3.F32.PACK_AB_MERGE_C R34, R51, R52, RZ ;  /* 0x000000343322723e */ /* 0x002fe400048070ff */
[----:B------:R-:W-:Y:S02]  /*2060*/  F2FP.SATFINITE.E4M3.F32.PACK_AB_MERGE_C R33, R28, R29, RZ ;  /* 0x0000001d1c21723e */ /* 0x000fe400048070ff */
[----:B----4-:R-:W-:Y:S01]  /*2070*/  F2FP.SATFINITE.E4M3.F32.PACK_AB_MERGE_C R35, R50, R57, RZ ;  /* 0x000000393223723e */ /* 0x010fe200048070ff */
[----:B---3--:R-:W-:Y:S01]  /*2080*/  FADD R32, -R43, R96 ;  /* 0x000000602b207221 */ /* 0x008fe20000000100 */
[----:B------:R-:W-:-:S02]  /*2090*/  F2FP.F16.E4M3.UNPACK_B R34, R34 ;  /* 0x00000022ff22723e */ /* 0x000fc400020006ff */
[----:B------:R-:W-:Y:S02]  /*20a0*/  F2FP.F16.E4M3.UNPACK_B R33, R33 ;  /* 0x00000021ff21723e */ /* 0x000fe400020006ff */
[----:B------:R-:W-:Y:S01]  /*20b0*/  F2FP.F16.E4M3.UNPACK_B R38, R35 ;  /* 0x00000023ff26723e */ /* 0x000fe200020006ff */
[----:B------:R-:W-:Y:S01]  /*20c0*/  FMUL R45, R32, 1.4426950216293334961 ;  /* 0x3fb8aa3b202d7820 */ /* 0x000fe20000400000 */
[----:B------:R-:W-:Y:S02]  /*20d0*/  SEL R49, R39, R34, !P5 ;  /* 0x0000002227317207 */ /* 0x000fe40006800000 */
[----:B------:R-:W-:Y:S02]  /*20e0*/  SEL R39, R34, R39, !P5 ;  /* 0x0000002722277207 */ /* 0x000fe40006800000 */
[----:B------:R-:W-:Y:S02]  /*20f0*/  SEL R47, R33, R38, !P5 ;  /* 0x00000026212f7207 */ /* 0x000fe40006800000 */
[----:B------:R-:W-:Y:S01]  /*2100*/  SEL R37, R38, R33, !P5 ;  /* 0x0000002126257207 */ /* 0x000fe20006800000 */
[----:B------:R-:W-:Y:S01]  /*2110*/  BAR.SYNC.DEFER_BLOCKING 0x0 ;  /* 0x0000000000007b1d */ /* 0x000fe20000010000 */
[----:B------:R-:W-:-:S04]  /*2120*/  FADD R38, -R42, R97 ;  /* 0x000000612a267221 */ /* 0x000fc80000000100 */
[----:B------:R-:W-:Y:S01]  /*2130*/  FMUL R38, R38, 1.4426950216293334961 ;  /* 0x3fb8aa3b26267820 */ /* 0x000fe20000400000 */
[----:B------:R-:W-:Y:S04]  /*2140*/  SHFL.IDX PT, R56, R99, R4, 0x1f ;  /* 0x00001f0463387589 */ /* 0x000fe800000e0000 */
[----:B------:R-:W0:Y:S04]  /*2150*/  LDSM.16.M88.4 R32, [R90+0x800] ;  /* 0x000800005a20783b */ /* 0x000e280000000200 */
[----:B------:R-:W1:Y:S04]  /*2160*/  SHFL.IDX PT, R55, R55, R88, 0x1f ;  /* 0x00001f5837377589 */ /* 0x000e6800000e0000 */
[----:B------:R-:W-:Y:S04]  /*2170*/  SHFL.IDX PT, R54, R41, R4, 0x1f ;  /* 0x00001f0429367589 */ /* 0x000fe800000e0000 */
[----:B------:R-:W2:Y:S04]  /*2180*/  SHFL.IDX PT, R53, R53, R88, 0x1f ;  /* 0x00001f5835357589 */ /* 0x000ea800000e0000 */
[----:B------:R-:W-:Y:S04]  /*2190*/  SHFL.IDX PT, R49, R49, R4, 0x1f ;  /* 0x00001f0431317589 */ /* 0x000fe800000e0000 */
[----:B------:R-:W3:Y:S04]  /*21a0*/  SHFL.IDX PT, R48, R39, R88, 0x1f ;  /* 0x00001f5827307589 */ /* 0x000ee800000e0000 */
[----:B------:R-:W-:Y:S04]  /*21b0*/  SHFL.IDX PT, R47, R47, R4, 0x1f ;  /* 0x00001f042f2f7589 */ /* 0x000fe800000e0000 */
[----:B------:R2:W4:Y:S01]  /*21c0*/  SHFL.IDX PT, R46, R37, R88, 0x1f ;  /* 0x00001f58252e7589 */ /* 0x00052200000e0000 */
[----:B------:R-:W5:Y:S08]  /*21d0*/  MUFU.EX2 R45, R45 ;  /* 0x0000002d002d7308 */ /* 0x000f700000000800 */
[----:B------:R-:W3:Y:S01]  /*21e0*/  MUFU.EX2 R44, R38 ;  /* 0x00000026002c7308 */ /* 0x000ee20000000800 */
[----:B------:R-:W-:Y:S01]  /*21f0*/  FADD R29, R29, R30 ;  /* 0x0000001e1d1d7221 */ /* 0x000fe20000000000 */
[----:B------:R-:W-:-:S03]  /*2200*/  FADD R36, R36, R31 ;  /* 0x0000001f24247221 */ /* 0x000fc60000000000 */
[----:B------:R-:W-:Y:S01]  /*2210*/  FADD R28, R28, R29 ;  /* 0x0000001d1c1c7221 */ /* 0x000fe20000000000 */
[----:B------:R-:W-:Y:S01]  /*2220*/  FADD R59, R59, R36 ;  /* 0x000000243b3b7221 */ /* 0x000fe20000000000 */
[----:B0-----:R-:W-:Y:S02]  /*2230*/  F2FP.F16.E4M3.UNPACK_B R29, R33 ;  /* 0x00000021ff1d723e */ /* 0x001fe400020006ff */
[----:B------:R-:W-:Y:S01]  /*2240*/  FADD R57, R57, R28 ;  /* 0x0000001c39397221 */ /* 0x000fe20000000000 */
[C---:B-----5:R-:W-:Y:S01]  /*2250*/  FMUL R26, R45.reuse, R26 ;  /* 0x0000001a2d1a7220 */ /* 0x060fe20000400000 */
[----:B------:R-:W-:Y:S01]  /*2260*/  FMUL R27, R45, R27 ;  /* 0x0000001b2d1b7220 */ /* 0x000fe20000400000 */
[----:B------:R-:W-:Y:S02]  /*2270*/  F2FP.F16.E4M3.UNPACK_B R28, R32 ;  /* 0x00000020ff1c723e */ /* 0x000fe400020006ff */
[----:B-1----:R-:W-:Y:S02]  /*2280*/  SEL R36, R56, R55, !P6 ;  /* 0x0000003738247207 */ /* 0x002fe40007000000 */
[----:B--2---:R-:W-:Y:S01]  /*2290*/  SEL R37, R54, R53, !P6 ;  /* 0x0000003536257207 */ /* 0x004fe20007000000 */
[C---:B---3--:R-:W-:Y:S01]  /*22a0*/  FMUL R24, R44.reuse, R24 ;  /* 0x000000182c187220 */ /* 0x048fe20000400000 */
[----:B------:R-:W-:Y:S01]  /*22b0*/  FMUL R25, R44, R25 ;  /* 0x000000192c197220 */ /* 0x000fe20000400000 */
[----:B------:R-:W-:-:S02]  /*22c0*/  SEL R38, R49, R48, !P6 ;  /* 0x0000003031267207 */ /* 0x000fc40007000000 */
[----:B----4-:R-:W-:Y:S01]  /*22d0*/  SEL R39, R47, R46, !P6 ;  /* 0x0000002e2f277207 */ /* 0x010fe20007000000 */
[C---:B------:R-:W-:Y:S01]  /*22e0*/  FMUL R22, R45.reuse, R22 ;  /* 0x000000162d167220 */ /* 0x040fe20000400000 */
[----:B------:R-:W-:Y:S01]  /*22f0*/  FMUL R23, R45, R23 ;  /* 0x000000172d177220 */ /* 0x000fe20000400000 */
[C---:B------:R-:W-:Y:S01]  /*2300*/  FMUL R20, R44.reuse, R20 ;  /* 0x000000142c147220 */ /* 0x040fe20000400000 */
[----:B------:R-:W-:-:S03]  /*2310*/  FMUL R21, R44, R21 ;  /* 0x000000152c157220 */ /* 0x000fc60000400000 */
[----:B------:R-:W-:Y:S07]  /*2320*/  HMMA.16816.F32 R24, R36, R28, R24 ;  /* 0x0000001c2418723c */ /* 0x000fee0000001818 */
[----:B------:R-:W-:Y:S02]  /*2330*/  F2FP.F16.E4M3.UNPACK_B R28, R34 ;  /* 0x00000022ff1c723e */ /* 0x000fe400020006ff */
[----:B------:R-:W-:-:S07]  /*2340*/  F2FP.F16.E4M3.UNPACK_B R29, R35 ;  /* 0x00000023ff1d723e */ /* 0x000fce00020006ff */
[----:B------:R-:W-:Y:S01]  /*2350*/  HMMA.16816.F32 R20, R36, R28, R20 ;  /* 0x0000001c2414723c */ /* 0x000fe20000001814 */
[----:B------:R-:W0:Y:S01]  /*2360*/  LDSM.16.M88.4 R28, [R90+0xa00] ;  /* 0x000a00005a1c783b */ /* 0x000e220000000200 */
[C---:B------:R-:W-:Y:S01]  /*2370*/  FMUL R18, R45.reuse, R18 ;  /* 0x000000122d127220 */ /* 0x040fe20000400000 */
[C---:B------:R-:W-:Y:S01]  /*2380*/  FMUL R19, R45.reuse, R19 ;  /* 0x000000132d137220 */ /* 0x040fe20000400000 */
[C---:B------:R-:W-:Y:S01]  /*2390*/  FMUL R16, R44.reuse, R16 ;  /* 0x000000102c107220 */ /* 0x040fe20000400000 */
[----:B------:R-:W-:Y:S01]  /*23a0*/  FMUL R17, R44, R17 ;  /* 0x000000112c117220 */ /* 0x000fe20000400000 */
[----:B------:R-:W-:Y:S01]  /*23b0*/  FADD R52, R52, R59 ;  /* 0x0000003b34347221 */ /* 0x000fe20000000000 */
[C---:B------:R-:W-:Y:S01]  /*23c0*/  FMUL R14, R45.reuse, R14 ;  /* 0x0000000e2d0e7220 */ /* 0x040fe20000400000 */
[----:B------:R-:W-:Y:S01]  /*23d0*/  FMUL R15, R45, R15 ;  /* 0x0000000f2d0f7220 */ /* 0x000fe20000400000 */
[C---:B------:R-:W-:Y:S01]  /*23e0*/  FMUL R12, R44.reuse, R12 ;  /* 0x0000000c2c0c7220 */ /* 0x040fe20000400000 */
[----:B------:R-:W-:Y:S01]  /*23f0*/  FMUL R13, R44, R13 ;  /* 0x0000000d2c0d7220 */ /* 0x000fe20000400000 */
[----:B------:R-:W-:Y:S01]  /*2400*/  FADD R57, R50, R57 ;  /* 0x0000003932397221 */ /* 0x000fe20000000000 */
[----:B------:R-:W-:-:S05]  /*2410*/  FADD R51, R51, R52 ;  /* 0x0000003433337221 */ /* 0x000fca0000000000 */
[----:B------:R-:W1:Y:S01]  /*2420*/  SHFL.BFLY PT, R50, R51, 0x2, 0x1f ;  /* 0x0c401f0033327f89 */ /* 0x000e6200000e0000 */
[----:B0-----:R-:W-:Y:S02]  /*2430*/  F2FP.F16.E4M3.UNPACK_B R40, R28 ;  /* 0x0000001cff28723e */ /* 0x001fe400020006ff */
[----:B------:R-:W-:-:S07]  /*2440*/  F2FP.F16.E4M3.UNPACK_B R41, R29 ;  /* 0x0000001dff29723e */ /* 0x000fce00020006ff */
[----:B------:R-:W-:Y:S07]  /*2450*/  HMMA.16816.F32 R16, R36, R40, R16 ;  /* 0x000000282410723c */ /* 0x000fee0000001810 */
[----:B------:R-:W-:Y:S02]  /*2460*/  F2FP.F16.E4M3.UNPACK_B R40, R30 ;  /* 0x0000001eff28723e */ /* 0x000fe400020006ff */
[----:B------:R-:W-:-:S07]  /*2470*/  F2FP.F16.E4M3.UNPACK_B R41, R31 ;  /* 0x0000001fff29723e */ /* 0x000fce00020006ff */
[----:B------:R-:W-:Y:S01]  /*2480*/  HMMA.16816.F32 R12, R36, R40, R12 ;  /* 0x00000028240c723c */ /* 0x000fe2000000180c */
[----:B------:R-:W0:Y:S01]  /*2490*/  SHFL.BFLY PT, R40, R57, 0x2, 0x1f ;  /* 0x0c401f0039287f89 */ /* 0x000e2200000e0000 */
[----:B------:R-:W-:Y:S02]  /*24a0*/  F2FP.F16.E4M3.UNPACK_B R32, R32.H1 ;  /* 0x00000020ff20723e */ /* 0x000fe400030006ff */
[----:B------:R-:W-:-:S03]  /*24b0*/  F2FP.F16.E4M3.UNPACK_B R33, R33.H1 ;  /* 0x00000021ff21723e */ /* 0x000fc600030006ff */
[----:B------:R-:W-:Y:S02]  /*24c0*/  SEL R36, R55, R56, !P6 ;  /* 0x0000003837247207 */ /* 0x000fe40007000000 */
[----:B------:R-:W-:Y:S02]  /*24d0*/  SEL R37, R53, R54, !P6 ;  /* 0x0000003635257207 */ /* 0x000fe40007000000 */
[----:B------:R-:W-:Y:S02]  /*24e0*/  SEL R38, R48, R49, !P6 ;  /* 0x0000003130267207 */ /* 0x000fe40007000000 */
[----:B------:R-:W-:Y:S01]  /*24f0*/  SEL R39, R46, R47, !P6 ;  /* 0x0000002f2e277207 */ /* 0x000fe20007000000 */
[----:B-1----:R-:W-:Y:S01]  /*2500*/  FADD R41, R51, R50 ;  /* 0x0000003233297221 */ /* 0x002fe20000000000 */
[----:B------:R-:W-:Y:S01]  /*2510*/  UIADD3 UR5, UP0, UR5, 0x20, URZ ;  /* 0x0000002005057890 */ /* 0x000fe2000ff1e03f */
[----:B------:R-:W-:Y:S02]  /*2520*/  F2FP.F16.E4M3.UNPACK_B R28, R28.H1 ;  /* 0x0000001cff1c723e */ /* 0x000fe400030006ff */
[----:B------:R-:W-:-:S02]  /*2530*/  F2FP.F16.E4M3.UNPACK_B R29, R29.H1 ;  /* 0x0000001dff1d723e */ /* 0x000fc400030006ff */
[----:B------:R-:W-:Y:S01]  /*2540*/  HMMA.16816.F32 R24, R36, R32, R24 ;  /* 0x000000202418723c */ /* 0x000fe20000001818 */
[----:B0-----:R-:W-:Y:S01]  /*2550*/  FADD R40, R57, R40 ;  /* 0x0000002839287221 */ /* 0x001fe20000000000 */
[----:B------:R-:W0:Y:S01]  /*2560*/  SHFL.BFLY PT, R32, R41, 0x1, 0x1f ;  /* 0x0c201f0029207f89 */ /* 0x000e2200000e0000 */
[----:B------:R-:W-:-:S03]  /*2570*/  UIADD3.X UR6, URZ, UR6, URZ, UP0, !UPT ;  /* 0x000000063f067290 */ /* 0x000fc600087fe43f */
[----:B------:R-:W1:Y:S01]  /*2580*/  SHFL.BFLY PT, R33, R40, 0x1, 0x1f ;  /* 0x0c201f0028217f89 */ /* 0x000e6200000e0000 */
[----:B------:R-:W-:Y:S01]  /*2590*/  HMMA.16816.F32 R16, R36, R28, R16 ;  /* 0x0000001c2410723c */ /* 0x000fe20000001810 */
[----:B------:R-:W-:-:S06]  /*25a0*/  ISETP.LE.U32.AND P0, PT, R2, UR5, PT ;  /* 0x0000000502007c0c */ /* 0x000fcc000bf03070 */
[----:B------:R-:W-:-:S05]  /*25b0*/  IMAD.U32 R28, RZ, RZ, UR6 ;  /* 0x00000006ff1c7e24 */ /* 0x000fca000f8e00ff */
[----:B------:R-:W-:Y:S02]  /*25c0*/  ISETP.GE.U32.AND.EX P0, PT, R28, RZ, PT, P0 ;  /* 0x000000ff1c00720c */ /* 0x000fe40003f06100 */
[----:B------:R-:W-:Y:S02]  /*25d0*/  F2FP.F16.E4M3.UNPACK_B R34, R34.H1 ;  /* 0x00000022ff22723e */ /* 0x000fe400030006ff */
[----:B------:R-:W-:Y:S02]  /*25e0*/  F2FP.F16.E4M3.UNPACK_B R35, R35.H1 ;  /* 0x00000023ff23723e */ /* 0x000fe400030006ff */
[----:B------:R-:W-:Y:S02]  /*25f0*/  F2FP.F16.E4M3.UNPACK_B R30, R30.H1 ;  /* 0x0000001eff1e723e */ /* 0x000fe400030006ff */
[----:B------:R-:W-:Y:S01]  /*2600*/  F2FP.F16.E4M3.UNPACK_B R31, R31.H1 ;  /* 0x0000001fff1f723e */ /* 0x000fe200030006ff */
[----:B0-----:R-:W-:Y:S01]  /*2610*/  FADD R41, R41, R32 ;  /* 0x0000002029297221 */ /* 0x001fe20000000000 */
[----:B------:R-:W-:Y:S01]  /*2620*/  ULEA UR4, UR11, UR4, 0x5 ;  /* 0x000000040b047291 */ /* 0x000fe2000f8e283f */
[----:B-1----:R-:W-:Y:S01]  /*2630*/  FADD R40, R40, R33 ;  /* 0x0000002128287221 */ /* 0x002fe20000000000 */
[----:B------:R-:W-:Y:S01]  /*2640*/  HMMA.16816.F32 R20, R36, R34, R20 ;  /* 0x000000222414723c */ /* 0x000fe20000001814 */
[----:B------:R-:W-:Y:S01]  /*2650*/  FFMA R95, R44, R95, R41 ;  /* 0x0000005f2c5f7223 */ /* 0x000fe20000000029 */
[----:B------:R-:W-:-:S02]  /*2660*/  IMAD R87, R61, 0x20, R87 ;  /* 0x000000203d577824 */ /* 0x000fc400078e0257 */
[----:B------:R-:W-:Y:S02]  /*2670*/  FFMA R94, R45, R94, R40 ;  /* 0x0000005e2d5e7223 */ /* 0x000fe40000000028 */
[----:B------:R-:W-:Y:S01]  /*2680*/  HMMA.16816.F32 R12, R36, R30, R12 ;  /* 0x0000001e240c723c */ /* 0x000fe2000000180c */
[----:B------:R-:W-:Y:S02]  /*2690*/  IMAD.MOV.U32 R97, RZ, RZ, R42 ;  /* 0x000000ffff617224 */ /* 0x000fe400078e002a */
[----:B------:R-:W-:Y:S01]  /*26a0*/  IMAD.MOV.U32 R96, RZ, RZ, R43 ;  /* 0x000000ffff607224 */ /* 0x000fe200078e002b */
[----:B------:R-:W-:-:S05]  /*26b0*/  NOP ;  /* 0x0000000000007918 */ /* 0x000fca0000000000 */
[----:B------:R-:W-:-:S15]  /*26c0*/  @!P0 BRA `(.L_x_1) ;  /* 0xffffffe400bc8947 */ /* 0x000fde000383ffff */
.L_x_0:
[----:B------:R-:W0:Y:S01]  /*26d0*/  S2R R4, SR_TID.X ;  /* 0x0000000000047919 */ /* 0x000e220000002100 */
[----:B------:R-:W1:Y:S01]  /*26e0*/  S2UR UR5, SR_CgaCtaId ;  /* 0x00000000000579c3 */ /* 0x000e620000008800 */
[----:B------:R-:W-:Y:S01]  /*26f0*/  UMOV UR4, 0x400 ;  /* 0x0000040000047882 */ /* 0x000fe20000000000 */
[----:B------:R-:W-:Y:S01]  /*2700*/  IMAD.MOV.U32 R44, RZ, RZ, R24 ;  /* 0x000000ffff2c7224 */ /* 0x000fe200078e0018 */
[----:B------:R-:W-:Y:S01]  /*2710*/  FSETP.GEU.AND P1, PT, R95, 1.175494350822287508e-38, PT ;  /* 0x008000005f00780b */ /* 0x000fe20003f2e000 */
[----:B------:R-:W-:Y:S01]  /*2720*/  IMAD.MOV.U32 R24, RZ, RZ, R13 ;  /* 0x000000ffff187224 */ /* 0x000fe200078e000d */
[C---:B------:R-:W-:Y:S01]  /*2730*/  FSETP.GT.AND P0, PT, |R94|.reuse, 8.50705917302346158658e+37, PT ;  /* 0x7e8000005e00780b */ /* 0x040fe20003f04200 */
[----:B------:R-:W-:Y:S01]  /*2740*/  IMAD.MOV.U32 R38, RZ, RZ, R26 ;  /* 0x000000ffff267224 */ /* 0x000fe200078e001a */
[C---:B------:R-:W-:Y:S01]  /*2750*/  FSETP.GEU.AND P3, PT, |R94|.reuse, 1.175494350822287508e-38, PT ;  /* 0x008000005e00780b */ /* 0x040fe20003f6e200 */
[----:B------:R-:W-:Y:S01]  /*2760*/  IMAD.MOV.U32 R26, RZ, RZ, R22 ;  /* 0x000000ffff1a7224 */ /* 0x000fe200078e0016 */
[----:B------:R-:W-:Y:S01]  /*2770*/  FSETP.GEU.AND P2, PT, R94, 1.175494350822287508e-38, PT ;  /* 0x008000005e00780b */ /* 0x000fe20003f4e000 */
[----:B------:R-:W-:Y:S01]  /*2780*/  IMAD.MOV.U32 R32, RZ, RZ, R16 ;  /* 0x000000ffff207224 */ /* 0x000fe200078e0010 */
[----:B------:R-:W-:Y:S01]  /*2790*/  FSEL R8, RZ, -23, P1 ;  /* 0xc1b80000ff087808 */ /* 0x000fe20000800000 */
[----:B------:R-:W-:Y:S01]  /*27a0*/  IMAD.MOV.U32 R22, RZ, RZ, R18 ;  /* 0x000000ffff167224 */ /* 0x000fe200078e0012 */
[----:B------:R-:W-:Y:S01]  /*27b0*/  FSEL R10, RZ, -23, P2 ;  /* 0xc1b80000ff0a7808 */ /* 0x000fe20001000000 */
[----:B------:R-:W-:Y:S01]  /*27c0*/  IMAD.MOV.U32 R18, RZ, RZ, R15 ;  /* 0x000000ffff127224 */ /* 0x000fe200078e000f */
[----:B------:R-:W-:Y:S01]  /*27d0*/  BAR.SYNC.DEFER_BLOCKING 0x0 ;  /* 0x0000000000007b1d */ /* 0x000fe20000010000 */
[----:B------:R-:W-:-:S02]  /*27e0*/  IMAD.MOV.U32 R36, RZ, RZ, R20 ;  /* 0x000000ffff247224 */ /* 0x000fc400078e0014 */
[----:B------:R-:W-:Y:S02]  /*27f0*/  IMAD.MOV.U32 R20, RZ, RZ, R14 ;  /* 0x000000ffff147224 */ /* 0x000fe400078e000e */
[----:B------:R-:W-:Y:S01]  /*2800*/  @P0 FMUL R18, R18, 0.25 ;  /* 0x3e80000012120820 */ /* 0x000fe20000400000 */
[----:B------:R-:W-:Y:S02]  /*2810*/  IMAD.MOV.U32 R28, RZ, RZ, R12 ;  /* 0x000000ffff1c7224 */ /* 0x000fe400078e000c */
[----:B------:R-:W-:Y:S01]  /*2820*/  @P0 FMUL R19, R19, 0.25 ;  /* 0x3e80000013130820 */ /* 0x000fe20000400000 */
[----:B------:R-:W-:Y:S01]  /*2830*/  @P0 FMUL R22, R22, 0.25 ;  /* 0x3e80000016160820 */ /* 0x000fe20000400000 */
[----:B------:R-:W-:Y:S01]  /*2840*/  @P0 FMUL R26, R26, 0.25 ;  /* 0x3e8000001a1a0820 */ /* 0x000fe20000400000 */
[----:B-1----:R-:W-:Y:S01]  /*2850*/  ULEA UR6, UR5, UR4, 0x18 ;  /* 0x0000000405067291 */ /* 0x002fe2000f8ec03f */
[----:B------:R-:W-:Y:S01]  /*2860*/  @P0 FMUL R20, R20, 0.25 ;  /* 0x3e80000014140820 */ /* 0x000fe20000400000 */
[----:B------:R-:W-:Y:S01]  /*2870*/  @P0 FMUL R23, R23, 0.25 ;  /* 0x3e80000017170820 */ /* 0x000fe20000400000 */
[----:B------:R-:W-:Y:S01]  /*2880*/  @P0 FMUL R27, R27, 0.25 ;  /* 0x3e8000001b1b0820 */ /* 0x000fe20000400000 */
[----:B------:R-:W-:Y:S01]  /*2890*/  @P0 FMUL R38, R38, 0.25 ;  /* 0x3e80000026260820 */ /* 0x000fe20000400000 */
[----:B------:R-:W-:Y:S01]  /*28a0*/  @!P3 FMUL R18, R18, 16777216 ;  /* 0x4b8000001212b820 */ /* 0x000fe20000400000 */
[----:B------:R-:W-:Y:S01]  /*28b0*/  @!P3 FMUL R19, R19, 16777216 ;  /* 0x4b8000001313b820 */ /* 0x000fe20000400000 */
[----:B0-----:R-:W-:Y:S01]  /*28c0*/  LOP3.LUT R3, R4, 0x8, RZ, 0xc0, !PT ;  /* 0x0000000804037812 */ /* 0x001fe200078ec0ff */
[----:B------:R-:W-:Y:S01]  /*28d0*/  @!P3 FMUL R22, R22, 16777216 ;  /* 0x4b8000001616b820 */ /* 0x000fe20000400000 */
[----:B------:R-:W-:Y:S01]  /*28e0*/  LOP3.LUT R2, R4, 0x10, RZ, 0xc0, !PT ;  /* 0x0000001004027812 */ /* 0x000fe200078ec0ff */
[----:B------:R-:W-:Y:S01]  /*28f0*/  @!P3 FMUL R26, R26, 16777216 ;  /* 0x4b8000001a1ab820 */ /* 0x000fe20000400000 */
[----:B------:R-:W-:Y:S01]  /*2900*/  LEA.HI R3, R3, UR6, RZ, 0x1f ;  /* 0x0000000603037c11 */ /* 0x000fe2000f8ff8ff */
[----:B------:R-:W-:Y:S01]  /*2910*/  @!P3 FMUL R20, R20, 16777216 ;  /* 0x4b8000001414b820 */ /* 0x000fe20000400000 */
[--C-:B------:R-:W-:Y:S01]  /*2920*/  SHF.R.S32.HI R6, RZ, 0x4, R4.reuse ;  /* 0x00000004ff067819 */ /* 0x100fe20000011404 */
[----:B------:R-:W-:Y:S01]  /*2930*/  @!P3 FMUL R23, R23, 16777216 ;  /* 0x4b8000001717b820 */ /* 0x000fe20000400000 */
[----:B------:R-:W-:Y:S01]  /*2940*/  SHF.R.S32.HI R13, RZ, 0x3, R4 ;  /* 0x00000003ff0d7819 */ /* 0x000fe20000011404 */
[----:B------:R-:W-:Y:S01]  /*2950*/  IMAD R5, R2, 0x4, R3 ;  /* 0x0000000402057824 */ /* 0x000fe200078e0203 */
[----:B------:R-:W-:Y:S01]  /*2960*/  SGXT R3, R6, 0x1 ;  /* 0x000000010603781a */ /* 0x000fe20000000200 */
[----:B------:R-:W-:-:S02]  /*2970*/  IMAD.SHL.U32 R2, R4, 0x8, RZ ;  /* 0x0000000804027824 */ /* 0x000fc400078e00ff */
[----:B------:R-:W-:Y:S01]  /*2980*/  FMUL R6, R95, 8388608 ;  /* 0x4b0000005f067820 */ /* 0x000fe20000400000 */
[----:B------:R-:W-:Y:S01]  /*2990*/  SGXT R13, R13, 0x1 ;  /* 0x000000010d0d781a */ /* 0x000fe20000000200 */
[----:B------:R-:W-:Y:S01]  /*29a0*/  @!P3 FMUL R27, R27, 16777216 ;  /* 0x4b8000001b1bb820 */ /* 0x000fe20000400000 */
[----:B------:R-:W-:Y:S01]  /*29b0*/  LOP3.LUT R16, R4, 0x20, RZ, 0xc0, !PT ;  /* 0x0000002004107812 */ /* 0x000fe200078ec0ff */
[----:B------:R-:W-:Y:S01]  /*29c0*/  @!P3 FMUL R38, R38, 16777216 ;  /* 0x4b8000002626b820 */ /* 0x000fe20000400000 */
[----:B------:R-:W-:Y:S01]  /*29d0*/  LOP3.LUT R2, R2, 0x38, RZ, 0xc0, !PT ;  /* 0x0000003802027812 */ /* 0x000fe200078ec0ff */
[----:B------:R-:W-:Y:S01]  /*29e0*/  IMAD.MOV.U32 R40, RZ, RZ, R25 ;  /* 0x000000ffff287224 */ /* 0x000fe200078e0019 */
[----:B------:R-:W-:Y:S01]  /*29f0*/  FSEL R6, R6, R95, !P1 ;  /* 0x0000005f06067208 */ /* 0x000fe20004800000 */
[----:B------:R-:W-:Y:S01]  /*2a00*/  IMAD.MOV.U32 R34, RZ, RZ, R21 ;  /* 0x000000ffff227224 */ /* 0x000fe200078e0015 */
[C---:B------:R-:W-:Y:S01]  /*2a10*/  LOP3.LUT R13, R2.reuse, 0x140, R13, 0xf8, !PT ;  /* 0x00000140020d7812 */ /* 0x040fe200078ef80d */
[----:B------:R-:W-:-:S02]  /*2a20*/  IMAD.IADD R2, R2, 0x1, R5 ;  /* 0x0000000102027824 */ /* 0x000fc400078e0205 */
[----:B------:R-:W-:Y:S01]  /*2a30*/  FMUL R5, R94, 8388608 ;  /* 0x4b0000005e057820 */ /* 0x000fe20000400000 */
[----:B------:R-:W-:Y:S01]  /*2a40*/  VIADD R7, R6, 0xc0cafb0d ;  /* 0xc0cafb0d06077836 */ /* 0x000fe20000000000 */
[----:B------:R-:W-:Y:S01]  /*2a50*/  FSETP.GT.AND P1, PT, |R95|, 8.50705917302346158658e+37, PT ;  /* 0x7e8000005f00780b */ /* 0x000fe20003f24200 */
[----:B------:R-:W-:Y:S01]  /*2a60*/  IMAD.MOV.U32 R30, RZ, RZ, R17 ;  /* 0x000000ffff1e7224 */ /* 0x000fe200078e0011 */
[----:B------:R-:W-:Y:S01]  /*2a70*/  LOP3.LUT R3, R3, 0x204, RZ, 0xc0, !PT ;  /* 0x0000020403037812 */ /* 0x000fe200078ec0ff */
[----:B------:R-:W-:Y:S01]  /*2a80*/  IMAD.SHL.U32 R46, R4, 0x40, RZ ;  /* 0x00000040042e7824 */ /* 0x000fe200078e00ff */
[----:B------:R-:W-:Y:S01]  /*2a90*/  LOP3.LUT R11, R7, 0xff800000, RZ, 0xc0, !PT ;  /* 0xff800000070b7812 */ /* 0x000fe200078ec0ff */
[----:B------:R-:W-:Y:S01]  /*2aa0*/  ULDC.64 UR4, c[0x0][0x270] ;  /* 0x00009c0000047ab9 */ /* 0x000fe20000000a00 */
[----:B------:R-:W-:Y:S01]  /*2ab0*/  FSEL R5, R5, R94, !P2 ;  /* 0x0000005e05057208 */ /* 0x000fe20005000000 */
[----:B------:R-:W-:Y:S01]  /*2ac0*/  @P0 FMUL R94, R94, 0.25 ;  /* 0x3e8000005e5e0820 */ /* 0x000fe20000400000 */
[----:B------:R-:W-:Y:S01]  /*2ad0*/  LOP3.LUT R7, R13, 0x40, R4, 0x78, !PT ;  /* 0x000000400d077812 */ /* 0x000fe200078e7804 */
[----:B------:R-:W-:Y:S01]  /*2ae0*/  UIMAD UR4, UR8, UR4, URZ ;  /* 0x00000004080472a4 */ /* 0x000fe2000f8e023f */
[----:B------:R-:W-:Y:S01]  /*2af0*/  I2FP.F32.S32 R13, R11 ;  /* 0x0000000b000d7245 */ /* 0x000fe20000201400 */
[----:B------:R-:W-:Y:S01]  /*2b00*/  @!P3 FMUL R94, R94, 16777216 ;  /* 0x4b8000005e5eb820 */ /* 0x000fe20000400000 */
[----:B------:R-:W-:Y:S01]  /*2b10*/  FSETP.GEU.AND P2, PT, |R95|, 1.175494350822287508e-38, PT ;  /* 0x008000005f00780b */ /* 0x000fe20003f4e200 */
[----:B------:R-:W-:Y:S01]  /*2b20*/  VIADD R9, R5, 0xc0cafb0d ;  /* 0xc0cafb0d05097836 */ /* 0x000fe20000000000 */
[C---:B------:R-:W-:Y:S01]  /*2b30*/  ISETP.NE.U32.AND P4, PT, R16.reuse, RZ, PT ;  /* 0x000000ff1000720c */ /* 0x040fe20003f85070 */
[----:B------:R-:W-:Y:S01]  /*2b40*/  FFMA.FTZ R8, R13, 1.1920928955078125e-07, R8 ;  /* 0x340000000d087823 */ /* 0x000fe20000010008 */
[----:B------:R-:W-:Y:S01]  /*2b50*/  IMAD R16, R16, 0x4, R3 ;  /* 0x0000000410107824 */ /* 0x000fe200078e0203 */
[----:B------:R-:W0:Y:S01]  /*2b60*/  MUFU.RCP R13, R94 ;  /* 0x0000005e000d7308 */ /* 0x000e220000001000 */
[----:B------:R-:W-:Y:S01]  /*2b70*/  IMAD.SHL.U32 R3, R4, 0x2, RZ ;  /* 0x0000000204037824 */ /* 0x000fe200078e00ff */
[----:B------:R-:W-:Y:S01]  /*2b80*/  LOP3.LUT R12, R9, 0xff800000, RZ, 0xc0, !PT ;  /* 0xff800000090c7812 */ /* 0x000fe200078ec0ff */
[----:B------:R-:W-:Y:S01]  /*2b90*/  @P1 FMUL R95, R95, 0.25 ;  /* 0x3e8000005f5f1820 */ /* 0x000fe20000400000 */
[----:B------:R-:W-:Y:S01]  /*2ba0*/  SEL R14, RZ, 0x204, !P4 ;  /* 0x00000204ff0e7807 */ /* 0x000fe20006000000 */
[----:B------:R-:W-:Y:S01]  /*2bb0*/  @P1 FMUL R24, R24, 0.25 ;  /* 0x3e80000018181820 */ /* 0x000fe20000400000 */
[----:B------:R-:W-:Y:S01]  /*2bc0*/  I2FP.F32.S32 R15, R12 ;  /* 0x0000000c000f7245 */ /* 0x000fe20000201400 */
[----:B------:R-:W-:Y:S01]  /*2bd0*/  @P1 FMUL R28, R28, 0.25 ;  /* 0x3e8000001c1c1820 */ /* 0x000fe20000400000 */
[----:B------:R-:W-:Y:S01]  /*2be0*/  LOP3.LUT R9, R14, 0x3c, R3, 0x78, !PT ;  /* 0x0000003c0e097812 */ /* 0x000fe200078e7803 */
[----:B------:R-:W-:Y:S01]  /*2bf0*/  @!P2 FMUL R95, R95, 16777216 ;  /* 0x4b8000005f5fa820 */ /* 0x000fe20000400000 */
[----:B------:R-:W-:Y:S01]  /*2c00*/  @P1 FMUL R30, R30, 0.25 ;  /* 0x3e8000001e1e1820 */ /* 0x000fe20000400000 */
[----:B------:R-:W-:Y:S01]  /*2c10*/  FFMA.FTZ R10, R15, 1.1920928955078125e-07, R10 ;  /* 0x340000000f0a7823 */ /* 0x000fe2000001000a */
[----:B------:R-:W-:Y:S01]  /*2c20*/  @P1 FMUL R34, R34, 0.25 ;  /* 0x3e80000022221820 */ /* 0x000fe20000400000 */
[----:B------:R-:W-:Y:S01]  /*2c30*/  @P1 FMUL R36, R36, 0.25 ;  /* 0x3e80000024241820 */ /* 0x000fe20000400000 */
[----:B------:R-:W-:Y:S01]  /*2c40*/  @P1 FMUL R40, R40, 0.25 ;  /* 0x3e80000028281820 */ /* 0x000fe20000400000 */
[----:B------:R-:W-:Y:S01]  /*2c50*/  @P1 FMUL R44, R44, 0.25 ;  /* 0x3e8000002c2c1820 */ /* 0x000fe20000400000 */
[----:B------:R-:W-:Y:S01]  /*2c60*/  @P1 FMUL R32, R32, 0.25 ;  /* 0x3e80000020201820 */ /* 0x000fe20000400000 */
[C---:B0-----:R-:W-:Y:S01]  /*2c70*/  FMUL R14, R13.reuse, R18 ;  /* 0x000000120d0e7220 */ /* 0x041fe20000400000 */
[C---:B------:R-:W-:Y:S01]  /*2c80*/  FMUL R18, R13.reuse, R19 ;  /* 0x000000130d127220 */ /* 0x040fe20000400000 */
[C---:B------:R-:W-:Y:S01]  /*2c90*/  FMUL R19, R13.reuse, R22 ;  /* 0x000000160d137220 */ /* 0x040fe20000400000 */
[C---:B------:R-:W-:Y:S01]  /*2ca0*/  FMUL R22, R13.reuse, R26 ;  /* 0x0000001a0d167220 */ /* 0x040fe20000400000 */
[C---:B------:R-:W-:Y:S01]  /*2cb0*/  FMUL R15, R13.reuse, R20 ;  /* 0x000000140d0f7220 */ /* 0x040fe20000400000 */
[C---:B------:R-:W-:Y:S01]  /*2cc0*/  FMUL R21, R13.reuse, R23 ;  /* 0x000000170d157220 */ /* 0x040fe20000400000 */
[C---:B------:R-:W-:Y:S01]  /*2cd0*/  FMUL R25, R13.reuse, R27 ;  /* 0x0000001b0d197220 */ /* 0x040fe20000400000 */
[----:B------:R-:W-:Y:S01]  /*2ce0*/  FMUL R26, R13, R38 ;  /* 0x000000260d1a7220 */ /* 0x000fe20000400000 */
[----:B------:R-:W-:Y:S01]  /*2cf0*/  @!P2 FMUL R24, R24, 16777216 ;  /* 0x4b8000001818a820 */ /* 0x000fe20000400000 */
[----:B------:R-:W0:Y:S01]  /*2d00*/  MUFU.RCP R13, R95 ;  /* 0x0000005f000d7308 */ /* 0x000e220000001000 */
[----:B------:R-:W-:Y:S01]  /*2d10*/  @!P2 FMUL R28, R28, 16777216 ;  /* 0x4b8000001c1ca820 */ /* 0x000fe20000400000 */
[----:B------:R-:W-:Y:S01]  /*2d20*/  @!P2 FMUL R30, R30, 16777216 ;  /* 0x4b8000001e1ea820 */ /* 0x000fe20000400000 */
[----:B------:R-:W-:Y:S01]  /*2d30*/  @!P2 FMUL R34, R34, 16777216 ;  /* 0x4b8000002222a820 */ /* 0x000fe20000400000 */
[----:B------:R-:W-:Y:S01]  /*2d40*/  @!P2 FMUL R36, R36, 16777216 ;  /* 0x4b8000002424a820 */ /* 0x000fe20000400000 */
[----:B------:R-:W-:Y:S01]  /*2d50*/  @!P2 FMUL R40, R40, 16777216 ;  /* 0x4b8000002828a820 */ /* 0x000fe20000400000 */
[----:B------:R-:W-:Y:S01]  /*2d60*/  @!P2 FMUL R44, R44, 16777216 ;  /* 0x4b8000002c2ca820 */ /* 0x000fe20000400000 */
[----:B------:R-:W-:Y:S01]  /*2d70*/  @!P2 FMUL R32, R32, 16777216 ;  /* 0x4b8000002020a820 */ /* 0x000fe20000400000 */
[----:B------:R-:W-:Y:S01]  /*2d80*/  IMAD.IADD R7, R16, 0x1, R7 ;  /* 0x0000000110077824 */ /* 0x000fe200078e0207 */
[----:B------:R-:W-:Y:S01]  /*2d90*/  F2FP.SATFINITE.E4M3.F32.PACK_AB_MERGE_C R25, R25, R26, RZ ;  /* 0x0000001a1919723e */ /* 0x000fe200048070ff */
[----:B------:R-:W-:Y:S01]  /*2da0*/  IMAD.IADD R11, R6, 0x1, -R11 ;  /* 0x00000001060b7824 */ /* 0x000fe200078e0a0b */
[----:B------:R-:W-:Y:S01]  /*2db0*/  F2FP.SATFINITE.E4M3.F32.PACK_AB_MERGE_C R21, R21, R22, RZ ;  /* 0x000000161515723e */ /* 0x000fe200048070ff */
[----:B------:R-:W-:Y:S01]  /*2dc0*/  IMAD.IADD R12, R5, 0x1, -R12 ;  /* 0x00000001050c7824 */ /* 0x000fe200078e0a0c */
[----:B------:R-:W-:Y:S01]  /*2dd0*/  F2FP.SATFINITE.E4M3.F32.PACK_AB_MERGE_C R18, R18, R19, RZ ;  /* 0x000000131212723e */ /* 0x000fe200048070ff */
[----:B------:R-:W-:Y:S01]  /*2de0*/  IMAD.MOV.U32 R26, RZ, RZ, 0x3dc6b27f ;  /* 0x3dc6b27fff1a7424 */ /* 0x000fe200078e00ff */
[----:B------:R-:W-:Y:S01]  /*2df0*/  LOP3.LUT R25, R25, 0xffff, RZ, 0xc0, !PT ;  /* 0x0000ffff19197812 */ /* 0x000fe200078ec0ff */
[----:B------:R-:W-:Y:S01]  /*2e00*/  FADD R11, R11, -1 ;  /* 0xbf8000000b0b7421 */ /* 0x000fe20000000000 */
        /* <DEDUP_REMOVED lines=8> */
[----:B------:R-:W-:Y:S01]  /*2e90*/  F2FP.SATFINITE.E4M3.F32.PACK_AB_MERGE_C R27, R27, R28, RZ ;  /* 0x0000001c1b1b723e */ /* 0x000fe200048070ff */
[----:B------:R-:W0:Y:S01]  /*2ea0*/  LDC.64 R36, c[0x0][0x230] ;  /* 0x00008c00ff247b82 */ /* 0x000e220000000a00 */
[----:B------:R-:W-:-:S02]  /*2eb0*/  F2FP.SATFINITE.E4M3.F32.PACK_AB_MERGE_C R23, R23, R24, RZ ;  /* 0x000000181717723e */ /* 0x000fc400048070ff */
[----:B------:R-:W-:Y:S02]  /*2ec0*/  F2FP.SATFINITE.E4M3.F32.PACK_AB_MERGE_C R13, R20, R13, RZ ;  /* 0x0000000d140d723e */ /* 0x000fe400048070ff */
[----:B------:R-:W-:Y:S02]  /*2ed0*/  F2FP.SATFINITE.E4M3.F32.PACK_AB_MERGE_C R19, R16, R17, RZ ;  /* 0x000000111013723e */ /* 0x000fe400048070ff */
[----:B------:R-:W-:Y:S02]  /*2ee0*/  LOP3.LUT R27, R27, 0xffff, RZ, 0xc0, !PT ;  /* 0x0000ffff1b1b7812 */ /* 0x000fe400078ec0ff */
[----:B------:R-:W-:Y:S02]  /*2ef0*/  LOP3.LUT R17, R13, 0xffff, RZ, 0xc0, !PT ;  /* 0x0000ffff0d117812 */ /* 0x000fe400078ec0ff */
[----:B------:R-:W-:Y:S02]  /*2f00*/  LOP3.LUT R22, R23, 0xffff, RZ, 0xc0, !PT ;  /* 0x0000ffff17167812 */ /* 0x000fe400078ec0ff */
[----:B------:R-:W-:-:S02]  /*2f10*/  LOP3.LUT R29, R18, 0xffff, RZ, 0xc0, !PT ;  /* 0x0000ffff121d7812 */ /* 0x000fc400078ec0ff */
[----:B------:R-:W-:Y:S02]  /*2f20*/  LOP3.LUT R24, R21, 0xffff, RZ, 0xc0, !PT ;  /* 0x0000ffff15187812 */ /* 0x000fe400078ec0ff */
[----:B------:R-:W-:Y:S02]  /*2f30*/  F2FP.SATFINITE.E4M3.F32.PACK_AB_MERGE_C R20, R14, R15, RZ ;  /* 0x0000000f0e14723e */ /* 0x000fe400048070ff */
[----:B------:R-:W-:Y:S02]  /*2f40*/  PRMT R14, R17, 0x3340, R0 ;  /* 0x00003340110e7816 */ /* 0x000fe40000000000 */
[----:B------:R-:W-:Y:S02]  /*2f50*/  PRMT R13, R27, 0x3340, R22 ;  /* 0x000033401b0d7816 */ /* 0x000fe40000000016 */
[----:B------:R-:W-:Y:S02]  /*2f60*/  PRMT R16, R29, 0x3340, R0 ;  /* 0x000033401d107816 */ /* 0x000fe40000000000 */
[----:B------:R-:W-:-:S02]  /*2f70*/  PRMT R15, R25, 0x3340, R24 ;  /* 0x00003340190f7816 */ /* 0x000fc40000000018 */
[----:B------:R-:W-:Y:S02]  /*2f80*/  PRMT R18, R13, 0x5410, R14 ;  /* 0x000054100d127816 */ /* 0x000fe4000000000e */
[----:B------:R-:W-:Y:S01]  /*2f90*/  PRMT R23, R15, 0x5410, R16 ;  /* 0x000054100f177816 */ /* 0x000fe20000000010 */
[----:B------:R-:W-:Y:S01]  /*2fa0*/  FADD R15, R12, -1 ;  /* 0xbf8000000c0f7421 */ /* 0x000fe20000000000 */
[----:B------:R-:W-:Y:S01]  /*2fb0*/  SHF.R.U32.HI R13, RZ, 0x8, R27 ;  /* 0x00000008ff0d7819 */ /* 0x000fe2000001161b */
[C---:B------:R-:W-:Y:S01]  /*2fc0*/  FFMA.FTZ R12, R11.reuse, R26, -0.16845393180847167969 ;  /* 0xbe2c7f300b0c7423 */ /* 0x040fe2000001001a */
[----:B------:R-:W-:Y:S02]  /*2fd0*/  SHF.R.U32.HI R16, RZ, 0x8, R17 ;  /* 0x00000008ff107819 */ /* 0x000fe40000011611 */
[----:B------:R-:W-:Y:S01]  /*2fe0*/  SHF.R.U32.HI R14, RZ, 0x8, R22 ;  /* 0x00000008ff0e7819 */ /* 0x000fe20000011616 */
[----:B------:R-:W-:Y:S01]  /*2ff0*/  FFMA.FTZ R12, R11, R12, 0.1716887056827545166 ;  /* 0x3e2fcf2a0b0c7423 */ /* 0x000fe2000001000c */
[----:B------:R-:W-:-:S02]  /*3000*/  LOP3.LUT R22, R13, 0xffff, RZ, 0xc0, !PT ;  /* 0x0000ffff0d167812 */ /* 0x000fc400078ec0ff */
[----:B------:R-:W-:Y:S01]  /*3010*/  LOP3.LUT R13, R16, 0xffff, RZ, 0xc0, !PT ;  /* 0x0000ffff100d7812 */ /* 0x000fe200078ec0ff */
[----:B------:R-:W-:Y:S01]  /*3020*/  FFMA.FTZ R12, R11, R12, -0.17900948226451873779 ;  /* 0xbe374e430b0c7423 */ /* 0x000fe2000001000c */
[----:B------:R-:W-:Y:S01]  /*3030*/  LOP3.LUT R17, R14, 0xffff, RZ, 0xc0, !PT ;  /* 0x0000ffff0e117812 */ /* 0x000fe200078ec0ff */
[----:B------:R-:W-:Y:S01]  /*3040*/  FFMA.FTZ R14, R15, R26, -0.16845393180847167969 ;  /* 0xbe2c7f300f0e7423 */ /* 0x000fe2000001001a */
[----:B------:R-:W-:Y:S01]  /*3050*/  PRMT R21, R13, 0x3340, R0 ;  /* 0x000033400d157816 */ /* 0x000fe20000000000 */
[----:B------:R-:W-:Y:S01]  /*3060*/  FFMA.FTZ R12, R11, R12, 0.20512372255325317383 ;  /* 0x3e520bf40b0c7423 */ /* 0x000fe2000001000c */
[----:B------:R-:W-:Y:S01]  /*3070*/  PRMT R22, R22, 0x3340, R17 ;  /* 0x0000334016167816 */ /* 0x000fe20000000011 */
[----:B------:R-:W-:Y:S01]  /*3080*/  FFMA.FTZ R14, R15, R14, 0.1716887056827545166 ;  /* 0x3e2fcf2a0f0e7423 */ /* 0x000fe2000001000e */
[----:B------:R-:W-:Y:S01]  /*3090*/  SHF.R.U32.HI R16, RZ, 0x8, R24 ;  /* 0x00000008ff107819 */ /* 0x000fe20000011618 */
[----:B------:R-:W-:Y:S01]  /*30a0*/  FFMA.FTZ R12, R11, R12, -0.24046532809734344482 ;  /* 0xbe763c8b0b0c7423 */ /* 0x000fe2000001000c */
[----:B------:R-:W-:Y:S01]  /*30b0*/  SHF.R.U32.HI R13, RZ, 0x8, R25 ;  /* 0x00000008ff0d7819 */ /* 0x000fe20000011619 */
[----:B------:R-:W-:Y:S01]  /*30c0*/  FFMA.FTZ R14, R15, R14, -0.17900948226451873779 ;  /* 0xbe374e430f0e7423 */ /* 0x000fe2000001000e */
[----:B------:R-:W-:Y:S01]  /*30d0*/  SHF.R.U32.HI R17, RZ, 0x8, R29 ;  /* 0x00000008ff117819 */ /* 0x000fe2000001161d */
[----:B------:R-:W-:Y:S01]  /*30e0*/  FFMA.FTZ R12, R11, R12, 0.28857114911079406738 ;  /* 0x3e93bf990b0c7423 */ /* 0x000fe2000001000c */
[----:B------:R-:W-:Y:S01]  /*30f0*/  LOP3.LUT R16, R16, 0xffff, RZ, 0xc0, !PT ;  /* 0x0000ffff10107812 */ /* 0x000fe200078ec0ff */
[----:B------:R-:W-:Y:S01]  /*3100*/  FFMA.FTZ R14, R15, R14, 0.20512372255325317383 ;  /* 0x3e520bf40f0e7423 */ /* 0x000fe2000001000e */
[----:B------:R-:W-:Y:S01]  /*3110*/  LOP3.LUT R13, R13, 0xffff, RZ, 0xc0, !PT ;  /* 0x0000ffff0d0d7812 */ /* 0x000fe200078ec0ff */
[----:B------:R-:W-:Y:S01]  /*3120*/  FFMA.FTZ R12, R11, R12, -0.36067417263984680176 ;  /* 0xbeb8aa490b0c7423 */ /* 0x000fe2000001000c */
[----:B------:R-:W-:Y:S01]  /*3130*/  LOP3.LUT R17, R17, 0xffff, RZ, 0xc0, !PT ;  /* 0x0000ffff11117812 */ /* 0x000fe200078ec0ff */
[----:B------:R-:W-:Y:S01]  /*3140*/  FFMA.FTZ R14, R15, R14, -0.24046532809734344482 ;  /* 0xbe763c8b0f0e7423 */ /* 0x000fe2000001000e */
[----:B------:R-:W-:Y:S01]  /*3150*/  LOP3.LUT R19, R19, 0xffff, RZ, 0xc0, !PT ;  /* 0x0000ffff13137812 */ /* 0x000fe200078ec0ff */
[----:B------:R-:W-:Y:S01]  /*3160*/  FFMA.FTZ R12, R11, R12, 0.48089820146560668945 ;  /* 0x3ef6384a0b0c7423 */ /* 0x000fe2000001000c */
[----:B------:R-:W-:Y:S01]  /*3170*/  PRMT R13, R13, 0x3340, R16 ;  /* 0x000033400d0d7816 */ /* 0x000fe20000000010 */
[----:B------:R-:W-:Y:S01]  /*3180*/  FFMA.FTZ R14, R15, R14, 0.28857114911079406738 ;  /* 0x3e93bf990f0e7423 */ /* 0x000fe2000001000e */
[----:B------:R-:W-:Y:S01]  /*3190*/  PRMT R16, R17, 0x3340, R0 ;  /* 0x0000334011107816 */ /* 0x000fe20000000000 */
[----:B------:R-:W1:Y:S01]  /*31a0*/  LDC R26, c[0x0][0x278] ;  /* 0x00009e00ff1a7b82 */ /* 0x000e620000000800 */
[----:B------:R-:W-:Y:S01]  /*31b0*/  LOP3.LUT R9, R9, 0x40, R46, 0xf8, !PT ;  /* 0x0000004009097812 */ /* 0x000fe200078ef82e */
[----:B------:R-:W-:Y:S01]  /*31c0*/  FFMA.FTZ R14, R15, R14, -0.36067417263984680176 ;  /* 0xbeb8aa490f0e7423 */ /* 0x000fe2000001000e */
[----:B------:R-:W-:-:S02]  /*31d0*/  PRMT R18, R18, 0x4210, R19 ;  /* 0x0000421012127816 */ /* 0x000fc40000000013 */
[----:B------:R-:W-:Y:S02]  /*31e0*/  PRMT R22, R22, 0x5410, R21 ;  /* 0x0000541016167816 */ /* 0x000fe40000000015 */
[----:B------:R-:W-:Y:S01]  /*31f0*/  PRMT R21, R13, 0x5410, R16 ;  /* 0x000054100d157816 */ /* 0x000fe20000000010 */
[----:B------:R2:W-:Y:S01]  /*3200*/  STS [R9+UR6], R18 ;  /* 0x0000001209007988 */ /* 0x0005e20008000806 */
[----:B------:R-:W-:Y:S01]  /*3210*/  LOP3.LUT R20, R20, 0xffff, RZ, 0xc0, !PT ;  /* 0x0000ffff14147812 */ /* 0x000fe200078ec0ff */
[----:B------:R-:W-:Y:S01]  /*3220*/  FFMA.FTZ R16, R15, R14, 0.48089820146560668945 ;  /* 0x3ef6384a0f107423 */ /* 0x000fe2000001000e */
[----:B------:R-:W-:Y:S01]  /*3230*/  PRMT R22, R22, 0x5210, R19 ;  /* 0x0000521016167816 */ /* 0x000fe20000000013 */
[----:B------:R-:W-:Y:S01]  /*3240*/  FFMA.FTZ R14, R11, R12, -0.72134751081466674805 ;  /* 0xbf38aa3b0b0e7423 */ /* 0x000fe2000001000c */
[----:B------:R-:W-:Y:S01]  /*3250*/  LOP3.LUT R17, R9, 0x40, RZ, 0x3c, !PT ;  /* 0x0000004009117812 */ /* 0x000fe200078e3cff */
[----:B------:R-:W3:Y:S01]  /*3260*/  LDC.64 R12, c[0x0][0x228] ;  /* 0x00008a00ff0c7b82 */ /* 0x000ee20000000a00 */
[--C-:B------:R-:W-:Y:S01]  /*3270*/  PRMT R24, R21, 0x5210, R20.reuse ;  /* 0x0000521015187816 */ /* 0x100fe20000000014 */
[----:B------:R4:W-:Y:S01]  /*3280*/  STS [R9+UR6+0x80], R22 ;  /* 0x0000801609007988 */ /* 0x0009e20008000806 */
[----:B------:R-:W-:Y:S01]  /*3290*/  FMUL R14, R11, R14 ;  /* 0x0000000e0b0e7220 */ /* 0x000fe20000400000 */
[----:B--2---:R-:W-:Y:S01]  /*32a0*/  PRMT R18, R23, 0x4210, R20 ;  /* 0x0000421017127816 */ /* 0x004fe20000000014 */
[----:B------:R-:W-:Y:S01]  /*32b0*/  FFMA.FTZ R16, R15, R16, -0.72134751081466674805 ;  /* 0xbf38aa3b0f107423 */ /* 0x000fe20000010010 */
[----:B------:R2:W-:Y:S01]  /*32c0*/  STS [R17+UR6+0x180], R24 ;  /* 0x0001801811007988 */ /* 0x0005e20008000806 */
[----:B------:R-:W-:Y:S01]  /*32d0*/  FMUL R14, R11, R14 ;  /* 0x0000000e0b0e7220 */ /* 0x000fe20000400000 */
[----:B------:R-:W-:Y:S01]  /*32e0*/  ISETP.GE.U32.AND P2, PT, R6, 0x7f800000, PT ;  /* 0x7f8000000600780c */ /* 0x000fe20003f46070 */
[----:B------:R-:W-:Y:S01]  /*32f0*/  FMUL R16, R15, R16 ;  /* 0x000000100f107220 */ /* 0x000fe20000400000 */
[----:B------:R5:W-:Y:S01]  /*3300*/  STS [R17+UR6+0x100], R18 ;  /* 0x0001001211007988 */ /* 0x000be20008000806 */
[----:B------:R-:W-:Y:S01]  /*3310*/  FFMA.FTZ R11, R11, 1.4426950216293334961, R14 ;  /* 0x3fb8aa3b0b0b7823 */ /* 0x000fe2000001000e */
[----:B------:R-:W-:Y:S03]  /*3320*/  BAR.SYNC.DEFER_BLOCKING 0x0 ;  /* 0x0000000000007b1d */ /* 0x000fe60000010000 */
[----:B------:R-:W-:Y:S01]  /*3330*/  FADD R20, R8, R11 ;  /* 0x0000000b08147221 */ /* 0x000fe20000000000 */
[----:B------:R-:W-:Y:S01]  /*3340*/  LOP3.LUT R8, R7, 0x4, RZ, 0x3c, !PT ;  /* 0x0000000407087812 */ /* 0x000fe200078e3cff */
[----:B------:R-:W-:Y:S01]  /*3350*/  FMUL R16, R15, R16 ;  /* 0x000000100f107220 */ /* 0x000fe20000400000 */
[----:B------:R-:W-:Y:S01]  /*3360*/  SHF.R.U32.HI R11, RZ, 0x5, R4 ;  /* 0x00000005ff0b7819 */ /* 0x000fe20000011604 */
[----:B----4-:R-:W-:Y:S01]  /*3370*/  IMAD R9, R0, UR5, RZ ;  /* 0x0000000500097c24 */ /* 0x010fe2000f8e02ff */
[----:B------:R-:W-:Y:S01]  /*3380*/  ISETP.GE.U32.AND P3, PT, R5, 0x7f800000, PT ;  /* 0x7f8000000500780c */ /* 0x000fe20003f66070 */
[----:B------:R-:W-:Y:S01]  /*3390*/  FFMA.FTZ R15, R15, 1.4426950216293334961, R16 ;  /* 0x3fb8aa3b0f0f7823 */ /* 0x000fe20000010010 */
[----:B------:R-:W-:Y:S01]  /*33a0*/  SGXT.U32 R11, R11, 0x2 ;  /* 0x000000020b0b781a */ /* 0x000fe20000000000 */
[----:B------:R-:W-:-:S02]  /*33b0*/  USHF.R.S32.HI UR5, URZ, 0x1f, UR4 ;  /* 0x0000001f3f057899 */ /* 0x000fc40008011404 */
[----:B---3--:R-:W-:Y:S01]  /*33c0*/  IADD3 R16, P4, P5, R9, UR4, R12 ;  /* 0x0000000409107c10 */ /* 0x008fe2000fd9e00c */
[----:B------:R-:W-:Y:S01]  /*33d0*/  FADD R21, R10, R15 ;  /* 0x0000000f0a157221 */ /* 0x000fe20000000000 */
[C---:B------:R-:W-:Y:S01]  /*33e0*/  LEA.HI R15, R4.reuse, 0x1c, RZ, 0x1b ;  /* 0x0000001c040f7811 */ /* 0x040fe200078fd8ff */
[-C--:B-1----:R-:W-:Y:S01]  /*33f0*/  IMAD R10, R11, R26.reuse, RZ ;  /* 0x0000001a0b0a7224 */ /* 0x082fe200078e02ff */
[----:B------:R-:W-:Y:S01]  /*3400*/  SHF.R.S32.HI R12, RZ, 0x1f, R9 ;  /* 0x0000001fff0c7819 */ /* 0x000fe20000011409 */
[----:B------:R-:W-:Y:S01]  /*3410*/  @P2 IMAD.MOV.U32 R11, RZ, RZ, 0x7f800000 ;  /* 0x7f800000ff0b2424 */ /* 0x000fe200078e00ff */
[----:B------:R-:W-:Y:S01]  /*3420*/  LOP3.LUT P0, RZ, R4, 0x60, RZ, 0xc0, !PT ;  /* 0x0000006004ff7812 */ /* 0x000fe2000780c0ff */
[----:B------:R-:W-:Y:S01]  /*3430*/  IMAD R4, R15, R26, RZ ;  /* 0x0000001a0f047224 */ /* 0x000fe200078e02ff */
[C---:B------:R-:W-:Y:S01]  /*3440*/  FSETP.NEU.AND P1, PT, R6.reuse, RZ, PT ;  /* 0x000000ff0600720b */ /* 0x040fe20003f2d000 */
[----:B------:R-:W-:Y:S01]  /*3450*/  @P2 FFMA.FTZ R20, R6, R11, +INF ;  /* 0x7f80000006142423 */ /* 0x000fe2000001000b */
[----:B--2---:R-:W-:Y:S01]  /*3460*/  IADD3.X R24, R12, UR5, R13, P4, P5 ;  /* 0x000000050c187c10 */ /* 0x004fe2000a7ea40d */
[----:B------:R-:W-:Y:S01]  /*3470*/  @P3 IMAD.MOV.U32 R6, RZ, RZ, 0x7f800000 ;  /* 0x7f800000ff063424 */ /* 0x000fe200078e00ff */
[C---:B-----5:R-:W-:Y:S01]  /*3480*/  IADD3 R18, P4, R4.reuse, R16, RZ ;  /* 0x0000001004127210 */ /* 0x060fe20007f9e0ff */
[----:B------:R-:W-:Y:S01]  /*3490*/  ULDC UR4, c[0x0][0x27c] ;  /* 0x00009f0000047ab9 */ /* 0x000fe20000000800 */
[----:B------:R1:W2:Y:S01]  /*34a0*/  LDS R22, [R7+UR6] ;  /* 0x0000000607167984 */ /* 0x0002a20008000800 */
[----:B------:R-:W-:Y:S01]  /*34b0*/  @P3 FFMA.FTZ R21, R5, R6, +INF ;  /* 0x7f80000005153423 */ /* 0x000fe20000010006 */
[----:B------:R-:W-:Y:S01]  /*34c0*/  LEA.HI.X.SX32 R19, R4, R24, 0x1, P4 ;  /* 0x0000001804137211 */ /* 0x000fe200020f0eff */
[----:B------:R-:W-:Y:S01]  /*34d0*/  UIMAD UR4, UR8, UR4, URZ ;  /* 0x00000004080472a4 */ /* 0x000fe2000f8e023f */
[----:B------:R3:W4:Y:S01]  /*34e0*/  LDS R23, [R8+UR6] ;  /* 0x0000000608177984 */ /* 0x0007220008000800 */
[----:B------:R-:W-:-:S02]  /*34f0*/  IADD3 R4, P3, R10, R16, RZ ;  /* 0x000000100a047210 */ /* 0x000fc40007f7e0ff */
[----:B------:R-:W-:Y:S01]  /*3500*/  FSETP.NEU.AND P2, PT, R5, RZ, PT ;  /* 0x000000ff0500720b */ /* 0x000fe20003f4d000 */
[----:B-1----:R-:W-:Y:S01]  /*3510*/  IMAD R7, R26, 0x4, R10 ;  /* 0x000000041a077824 */ /* 0x002fe200078e020a */
[----:B------:R-:W-:Y:S01]  /*3520*/  LEA.HI.X.SX32 R5, R10, R24, 0x1, P3 ;  /* 0x000000180a057211 */ /* 0x000fe200018f0eff */
[----:B------:R-:W-:Y:S01]  /*3530*/  USHF.L.U32 UR7, UR4, 0x2, URZ ;  /* 0x0000000204077899 */ /* 0x000fe2000800063f */
[----:B------:R-:W-:Y:S01]  /*3540*/  LOP3.LUT R3, R3, 0x78, RZ, 0xc0, !PT ;  /* 0x0000007803037812 */ /* 0x000fe200078ec0ff */
[C---:B------:R-:W-:Y:S01]  /*3550*/  IMAD R9, R26.reuse, 0x4, R7 ;  /* 0x000000041a097824 */ /* 0x040fe200078e0207 */
[-C--:B------:R-:W-:Y:S01]  /*3560*/  IADD3 R6, P4, R7, R16.reuse, RZ ;  /* 0x0000001007067210 */ /* 0x080fe20007f9e0ff */
[----:B------:R-:W-:Y:S02]  /*3570*/  UIMAD.WIDE UR4, UR4, 0x4, URZ ;  /* 0x00000004040478a5 */ /* 0x000fe4000f8e023f */
[----:B------:R-:W-:Y:S01]  /*3580*/  IMAD R11, R26, 0x4, R9 ;  /* 0x000000041a0b7824 */ /* 0x000fe200078e0209 */
[----:B---3--:R-:W-:-:S02]  /*3590*/  IADD3 R8, P5, R9, R16, RZ ;  /* 0x0000001009087210 */ /* 0x008fc40007fbe0ff */
[----:B------:R-:W-:Y:S01]  /*35a0*/  LEA.HI.X.SX32 R7, R7, R24, 0x1, P4 ;  /* 0x0000001807077211 */ /* 0x000fe200020f0eff */
[C---:B------:R-:W-:Y:S01]  /*35b0*/  IMAD R13, R26.reuse, 0x4, R11 ;  /* 0x000000041a0d7824 */ /* 0x040fe200078e020b */
[----:B------:R-:W-:Y:S02]  /*35c0*/  IADD3 R10, P3, R11, R16, RZ ;  /* 0x000000100b0a7210 */ /* 0x000fe40007f7e0ff */
[----:B------:R-:W-:Y:S01]  /*35d0*/  LEA.HI.X.SX32 R9, R9, R24, 0x1, P5 ;  /* 0x0000001809097211 */ /* 0x000fe200028f0eff */
[C---:B------:R-:W-:Y:S01]  /*35e0*/  IMAD R15, R26.reuse, 0x4, R13 ;  /* 0x000000041a0f7824 */ /* 0x040fe200078e020d */
[----:B------:R-:W-:Y:S02]  /*35f0*/  IADD3 R12, P4, R13, R16, RZ ;  /* 0x000000100d0c7210 */ /* 0x000fe40007f9e0ff */
[----:B------:R-:W-:Y:S01]  /*3600*/  LEA.HI.X.SX32 R11, R11, R24, 0x1, P3 ;  /* 0x000000180b0b7211 */ /* 0x000fe200018f0eff */
[----:B------:R-:W-:Y:S01]  /*3610*/  IMAD R17, R26, 0x4, R15 ;  /* 0x000000041a117824 */ /* 0x000fe200078e020f */
[----:B------:R-:W-:-:S02]  /*3620*/  IADD3 R14, P5, R15, R16, RZ ;  /* 0x000000100f0e7210 */ /* 0x000fc40007fbe0ff */
[----:B------:R-:W-:Y:S02]  /*3630*/  LEA.HI.X.SX32 R13, R13, R24, 0x1, P4 ;  /* 0x000000180d0d7211 */ /* 0x000fe400020f0eff */
[----:B------:R-:W-:Y:S02]  /*3640*/  IADD3 R16, P3, R17, R16, RZ ;  /* 0x0000001011107210 */ /* 0x000fe40007f7e0ff */
[-C--:B------:R-:W-:Y:S02]  /*3650*/  LEA.HI.X.SX32 R15, R15, R24.reuse, 0x1, P5 ;  /* 0x000000180f0f7211 */ /* 0x080fe400028f0eff */
[----:B------:R-:W-:Y:S02]  /*3660*/  LEA.HI.X.SX32 R17, R17, R24, 0x1, P3 ;  /* 0x0000001811117211 */ /* 0x000fe400018f0eff */
[C---:B--2---:R-:W-:Y:S02]  /*3670*/  PRMT R25, R22.reuse, 0x7770, RZ ;  /* 0x0000777016197816 */ /* 0x044fe400000000ff */
[----:B------:R-:W-:-:S02]  /*3680*/  PRMT R29, R22, 0x7771, RZ ;  /* 0x00007771161d7816 */ /* 0x000fc400000000ff */
[C---:B----4-:R-:W-:Y:S01]  /*3690*/  PRMT R27, R23.reuse, 0x7770, RZ ;  /* 0x00007770171b7816 */ /* 0x050fe200000000ff */
[----:B------:R1:W-:Y:S01]  /*36a0*/  STG.E.U8 desc[UR12][R4.64], R25 ;  /* 0x0000001904007986 */ /* 0x0003e2000c10110c */
[C---:B------:R-:W-:Y:S02]  /*36b0*/  PRMT R31, R23.reuse, 0x7771, RZ ;  /* 0x00007771171f7816 */ /* 0x040fe400000000ff */
[C---:B------:R-:W-:Y:S01]  /*36c0*/  PRMT R33, R22.reuse, 0x7772, RZ ;  /* 0x0000777216217816 */ /* 0x040fe200000000ff */
[----:B------:R2:W-:Y:S01]  /*36d0*/  STG.E.U8 desc[UR12][R6.64], R27 ;  /* 0x0000001b06007986 */ /* 0x0005e2000c10110c */
[C---:B------:R-:W-:Y:S02]  /*36e0*/  PRMT R35, R23.reuse, 0x7772, RZ ;  /* 0x0000777217237816 */ /* 0x040fe400000000ff */
[----:B------:R-:W-:Y:S01]  /*36f0*/  PRMT R23, R23, 0x7773, RZ ;  /* 0x0000777317177816 */ /* 0x000fe200000000ff */
[----:B------:R2:W-:Y:S01]  /*3700*/  STG.E.U8 desc[UR12][R8.64], R29 ;  /* 0x0000001d08007986 */ /* 0x0005e2000c10110c */
[----:B-1----:R-:W-:-:S03]  /*3710*/  PRMT R25, R22, 0x7773, RZ ;  /* 0x0000777316197816 */ /* 0x002fc600000000ff */
[----:B------:R2:W-:Y:S01]  /*3720*/  STG.E.U8 desc[UR12][R10.64], R31 ;  /* 0x0000001f0a007986 */ /* 0x0005e2000c10110c */
[----:B------:R-:W-:Y:S02]  /*3730*/  FSEL R5, R20, -INF , P1 ;  /* 0xff80000014057808 */ /* 0x000fe40000800000 */
[----:B------:R-:W-:Y:S01]  /*3740*/  FSEL R4, R21, -INF , P2 ;  /* 0xff80000015047808 */ /* 0x000fe20001000000 */
[----:B------:R2:W-:Y:S02]  /*3750*/  STG.E.U8 desc[UR12][R12.64], R33 ;  /* 0x000000210c007986 */ /* 0x0005e4000c10110c */
[----:B------:R-:W-:Y:S01]  /*3760*/  FFMA R42, R5, 0.69314718246459960938, R42 ;  /* 0x3f317218052a7823 */ /* 0x000fe2000000002a */
[----:B------:R-:W-:Y:S01]  /*3770*/  IMAD.SHL.U32 R5, R0, 0x4, RZ ;  /* 0x0000000400057824 */ /* 0x000fe200078e00ff */
[----:B------:R2:W-:Y:S01]  /*3780*/  STG.E.U8 desc[UR12][R14.64], R35 ;  /* 0x000000230e007986 */ /* 0x0005e2000c10110c */
[----:B------:R-:W-:Y:S01]  /*3790*/  FFMA R43, R4, 0.69314718246459960938, R43 ;  /* 0x3f317218042b7823 */ /* 0x000fe2000000002b */
[----:B------:R-:W-:-:S02]  /*37a0*/  IMAD.HI R0, R0, 0x4, RZ ;  /* 0x0000000400007827 */ /* 0x000fc400078e02ff */
[----:B------:R2:W-:Y:S01]  /*37b0*/  STG.E.U8 desc[UR12][R16.64], R25 ;  /* 0x0000001910007986 */ /* 0x0005e2000c10110c */
[----:B0-----:R-:W-:-:S03]  /*37c0*/  IADD3 R4, P1, P2, R5, UR7, R36 ;  /* 0x0000000705047c10 */ /* 0x001fc6000fa3e024 */
[----:B------:R2:W-:Y:S01]  /*37d0*/  STG.E.U8 desc[UR12][R18.64], R23 ;  /* 0x0000001712007986 */ /* 0x0005e2000c10110c */
[----:B------:R-:W-:Y:S01]  /*37e0*/  IADD3.X R5, R0, UR5, R37, P1, P2 ;  /* 0x0000000500057c10 */ /* 0x000fe20008fe4425 */
[----:B------:R-:W-:Y:S06]  /*37f0*/  BAR.SYNC.DEFER_BLOCKING 0x0 ;  /* 0x0000000000007b1d */ /* 0x000fec0000010000 */
[----:B------:R2:W-:Y:S02]  /*3800*/  STS.64 [R3+UR6], R42 ;  /* 0x0000002a03007988 */ /* 0x0005e40008000a06 */
[----:B------:R-:W-:Y:S06]  /*3810*/  BAR.SYNC.DEFER_BLOCKING 0x0 ;  /* 0x0000000000007b1d */ /* 0x000fec0000010000 */
[----:B------:R-:W-:Y:S05]  /*3820*/  @P0 EXIT ;  /* 0x000000000000094d */ /* 0x000fea0003800000 */
[----:B--2---:R-:W0:Y:S04]  /*3830*/  LDS R3, [R2] ;  /* 0x0000000002037984 */ /* 0x004e280000000800 */
[----:B0-----:R-:W-:Y:S01]  /*3840*/  STG.E desc[UR12][R4.64], R3 ;  /* 0x0000000304007986 */ /* 0x001fe2000c10190c */
[----:B------:R-:W-:Y:S05]  /*3850*/  EXIT ;  /* 0x000000000000794d */ /* 0x000fea0003800000 */
.L_x_2:
[----:B------:R-:W-:-:S00]  /*3860*/  BRA `(.L_x_2) ;  /* 0xfffffffc00fc7947 */ /* 0x000fc0000383ffff */
[----:B------:R-:W-:-:S00]  /*3870*/  NOP ;  /* 0x0000000000007918 */ /* 0x000fc00000000000 */
        /* <DEDUP_REMOVED lines=8> */
.L_x_3:


//--------------------- .nv.global.init           --------------------------
	.section	.nv.global.init,"aw",@progbits
.nv.global.init:
	.type		_$_str,@object
	.size		_$_str,(.L_0 - _$_str)
_$_str:
        /*0000*/ 	.byte	0x5f, 0x5f, 0x43, 0x55, 0x44, 0x41, 0x5f, 0x46, 0x54, 0x5a, 0x00
.L_0:


//--------------------- .nv.shared.attn_fwd       --------------------------
	.section	.nv.shared.attn_fwd,"aw",@nobits
	.sectionflags	@""
	.align	16
	.zero		1024


//--------------------- .nv.shared.reserved.0     --------------------------
	.section	.nv.shared.reserved.0,"aw",@nobits
	.weak		__nv_reservedSMEM_offset_0_alias
	.size		__nv_reservedSMEM_offset_0_alias, 0, 0
	.other		__nv_reservedSMEM_offset_0_alias,@"STO_CUDA_RESERVED_SHARED STV_DEFAULT"
__nv_reservedSMEM_offset_0_alias:
	.zero		0


//--------------------- .nv.constant0.attn_fwd    --------------------------
	.section	.nv.constant0.attn_fwd,"a",@progbits
	.sectionflags	@""
	.align	4
.nv.constant0.attn_fwd:
	.zero		664


//--------------------- SYMBOLS --------------------------

	.type		.nv.reservedSmem.offset0,@object
	.size		.nv.reservedSmem.offset0,0x4
